	.headerflags	@"EF_CUDA_TEXMODE_UNIFIED EF_CUDA_64BIT_ADDRESS EF_CUDA_SM86 EF_CUDA_VIRTUAL_SM(EF_CUDA_SM86)"
	.elftype	@"ET_EXEC"


//--------------------- .nv.info                  --------------------------
	.section	.nv.info,"",@"SHT_CUDA_INFO"
	.align	4


	//----- nvinfo : EIATTR_REGCOUNT
	.align		4
        /*0000*/ 	.byte	0x04, 0x2f
        /*0002*/ 	.short	(.L_2 - .L_1)
	.align		4
.L_1:
        /*0004*/ 	.word	index@(triton_red_fused__to_copy_add_amax_amin_clamp_mul_native_layer_norm_reciprocal_10)
        /*0008*/ 	.word	0x00000030


	//----- nvinfo : EIATTR_MIN_STACK_SIZE
	.align		4
.L_2:
        /*000c*/ 	.byte	0x04, 0x12
        /*000e*/ 	.short	(.L_4 - .L_3)
	.align		4
.L_3:
        /*0010*/ 	.word	index@(triton_red_fused__to_copy_add_amax_amin_clamp_mul_native_layer_norm_reciprocal_10)
        /*0014*/ 	.word	0x00000000


	//----- nvinfo : EIATTR_FRAME_SIZE
	.align		4
.L_4:
        /*0018*/ 	.byte	0x04, 0x11
        /*001a*/ 	.short	(.L_6 - .L_5)
	.align		4
.L_5:
        /*001c*/ 	.word	index@(triton_red_fused__to_copy_add_amax_amin_clamp_mul_native_layer_norm_reciprocal_10)
        /*0020*/ 	.word	0x00000000


	//----- nvinfo : EIATTR_MIN_STACK_SIZE
	.align		4
.L_6:
        /*0024*/ 	.byte	0x04, 0x12
        /*0026*/ 	.short	(.L_8 - .L_7)
	.align		4
.L_7:
        /*0028*/ 	.word	index@(triton_red_fused__to_copy_add_amax_amin_clamp_mul_native_layer_norm_reciprocal_10)
        /*002c*/ 	.word	0x00000000
.L_8:


//--------------------- .nv.info.triton_red_fused__to_copy_add_amax_amin_clamp_mul_native_layer_norm_reciprocal_10 --------------------------
	.section	.nv.info.triton_red_fused__to_copy_add_amax_amin_clamp_mul_native_layer_norm_reciprocal_10,"",@"SHT_CUDA_INFO"
	.sectionflags	@""
	.align	4


	//----- nvinfo : EIATTR_CUDA_API_VERSION
	.align		4
        /*0000*/ 	.byte	0x04, 0x37
        /*0002*/ 	.short	(.L_10 - .L_9)
.L_9:
        /*0004*/ 	.word	0x0000007c


	//----- nvinfo : EIATTR_SW2861232_WAR
	.align		4
.L_10:
        /*0008*/ 	.byte	0x01, 0x35
	.zero		2


	//----- nvinfo : EIATTR_PARAM_CBANK
	.align		4
        /*000c*/ 	.byte	0x04, 0x0a
        /*000e*/ 	.short	(.L_12 - .L_11)
	.align		4
.L_11:
        /*0010*/ 	.word	index@(.nv.constant0.triton_red_fused__to_copy_add_amax_amin_clamp_mul_native_layer_norm_reciprocal_10)
        /*0014*/ 	.short	0x0160
        /*0016*/ 	.short	0x0078


	//----- nvinfo : EIATTR_CBANK_PARAM_SIZE
	.align		4
.L_12:
        /*0018*/ 	.byte	0x03, 0x19
        /*001a*/ 	.short	0x0078


	//----- nvinfo : EIATTR_KPARAM_INFO
	.align		4
        /*001c*/ 	.byte	0x04, 0x17
        /*001e*/ 	.short	(.L_14 - .L_13)
.L_13:
        /*0020*/ 	.word	0x00000000
        /*0024*/ 	.short	0x000f
        /*0026*/ 	.short	0x0070
        /*0028*/ 	.byte	0x00, 0xf4, 0x21, 0x00


	//----- nvinfo : EIATTR_KPARAM_INFO
	.align		4
.L_14:
        /*002c*/ 	.byte	0x04, 0x17
        /*002e*/ 	.short	(.L_16 - .L_15)
.L_15:
        /*0030*/ 	.word	0x00000000
        /*0034*/ 	.short	0x000e
        /*0036*/ 	.short	0x006c
        /*0038*/ 	.byte	0x00, 0xf0, 0x11, 0x00


	//----- nvinfo : EIATTR_KPARAM_INFO
	.align		4
.L_16:
        /*003c*/ 	.byte	0x04, 0x17
        /*003e*/ 	.short	(.L_18 - .L_17)
.L_17:
        /*0040*/ 	.word	0x00000000
        /*0044*/ 	.short	0x000d
        /*0046*/ 	.short	0x0068
        /*0048*/ 	.byte	0x00, 0xf0, 0x11, 0x00


	//----- nvinfo : EIATTR_KPARAM_INFO
	.align		4
.L_18:
        /*004c*/ 	.byte	0x04, 0x17
        /*004e*/ 	.short	(.L_20 - .L_19)
.L_19:
        /*0050*/ 	.word	0x00000000
        /*0054*/ 	.short	0x000c
        /*0056*/ 	.short	0x0060
        /*0058*/ 	.byte	0x00, 0xf4, 0x21, 0x00


	//----- nvinfo : EIATTR_KPARAM_INFO
	.align		4
.L_20:
        /*005c*/ 	.byte	0x04, 0x17
        /*005e*/ 	.short	(.L_22 - .L_21)
.L_21:
        /*0060*/ 	.word	0x00000000
        /*0064*/ 	.short	0x000b
        /*0066*/ 	.short	0x0058
        /*0068*/ 	.byte	0x00, 0xf4, 0x21, 0x00


	//----- nvinfo : EIATTR_KPARAM_INFO
	.align		4
.L_22:
        /*006c*/ 	.byte	0x04, 0x17
        /*006e*/ 	.short	(.L_24 - .L_23)
.L_23:
        /*0070*/ 	.word	0x00000000
        /*0074*/ 	.short	0x000a
        /*0076*/ 	.short	0x0050
        /*0078*/ 	.byte	0x00, 0xf4, 0x21, 0x00


	//----- nvinfo : EIATTR_KPARAM_INFO
	.align		4
.L_24:
        /*007c*/ 	.byte	0x04, 0x17
        /*007e*/ 	.short	(.L_26 - .L_25)
.L_25:
        /*0080*/ 	.word	0x00000000
        /*0084*/ 	.short	0x0009
        /*0086*/ 	.short	0x0048
        /*0088*/ 	.byte	0x00, 0xf4, 0x21, 0x00


	//----- nvinfo : EIATTR_KPARAM_INFO
	.align		4
.L_26:
        /*008c*/ 	.byte	0x04, 0x17
        /*008e*/ 	.short	(.L_28 - .L_27)
.L_27:
        /*0090*/ 	.word	0x00000000
        /*0094*/ 	.short	0x0008
        /*0096*/ 	.short	0x0040
        /*0098*/ 	.byte	0x00, 0xf4, 0x21, 0x00


	//----- nvinfo : EIATTR_KPARAM_INFO
	.align		4
.L_28:
        /*009c*/ 	.byte	0x04, 0x17
        /*009e*/ 	.short	(.L_30 - .L_29)
.L_29:
        /*00a0*/ 	.word	0x00000000
        /*00a4*/ 	.short	0x0007
        /*00a6*/ 	.short	0x0038
        /*00a8*/ 	.byte	0x00, 0xf4, 0x21, 0x00


	//----- nvinfo : EIATTR_KPARAM_INFO
	.align		4
.L_30:
        /*00ac*/ 	.byte	0x04, 0x17
        /*00ae*/ 	.short	(.L_32 - .L_31)
.L_31:
        /*00b0*/ 	.word	0x00000000
        /*00b4*/ 	.short	0x0006
        /*00b6*/ 	.short	0x0030
        /*00b8*/ 	.byte	0x00, 0xf4, 0x21, 0x00


	//----- nvinfo : EIATTR_KPARAM_INFO
	.align		4
.L_32:
        /*00bc*/ 	.byte	0x04, 0x17
        /*00be*/ 	.short	(.L_34 - .L_33)
.L_33:
        /*00c0*/ 	.word	0x00000000
        /*00c4*/ 	.short	0x0005
        /*00c6*/ 	.short	0x0028
        /*00c8*/ 	.byte	0x00, 0xf4, 0x21, 0x00


	//----- nvinfo : EIATTR_KPARAM_INFO
	.align		4
.L_34:
        /*00cc*/ 	.byte	0x04, 0x17
        /*00ce*/ 	.short	(.L_36 - .L_35)
.L_35:
        /*00d0*/ 	.word	0x00000000
        /*00d4*/ 	.short	0x0004
        /*00d6*/ 	.short	0x0020
        /*00d8*/ 	.byte	0x00, 0xf4, 0x21, 0x00


	//----- nvinfo : EIATTR_KPARAM_INFO
	.align		4
.L_36:
        /*00dc*/ 	.byte	0x04, 0x17
        /*00de*/ 	.short	(.L_38 - .L_37)
.L_37:
        /*00e0*/ 	.word	0x00000000
        /*00e4*/ 	.short	0x0003
        /*00e6*/ 	.short	0x0018
        /*00e8*/ 	.byte	0x00, 0xf4, 0x21, 0x00


	//----- nvinfo : EIATTR_KPARAM_INFO
	.align		4
.L_38:
        /*00ec*/ 	.byte	0x04, 0x17
        /*00ee*/ 	.short	(.L_40 - .L_39)
.L_39:
        /*00f0*/ 	.word	0x00000000
        /*00f4*/ 	.short	0x0002
        /*00f6*/ 	.short	0x0010
        /*00f8*/ 	.byte	0x00, 0xf4, 0x21, 0x00


	//----- nvinfo : EIATTR_KPARAM_INFO
	.align		4
.L_40:
        /*00fc*/ 	.byte	0x04, 0x17
        /*00fe*/ 	.short	(.L_42 - .L_41)
.L_41:
        /*0100*/ 	.word	0x00000000
        /*0104*/ 	.short	0x0001
        /*0106*/ 	.short	0x0008
        /*0108*/ 	.byte	0x00, 0xf4, 0x21, 0x00


	//----- nvinfo : EIATTR_KPARAM_INFO
	.align		4
.L_42:
        /*010c*/ 	.byte	0x04, 0x17
        /*010e*/ 	.short	(.L_44 - .L_43)
.L_43:
        /*0110*/ 	.word	0x00000000
        /*0114*/ 	.short	0x0000
        /*0116*/ 	.short	0x0000
        /*0118*/ 	.byte	0x00, 0xf4, 0x21, 0x00


	//----- nvinfo : EIATTR_MAXREG_COUNT
	.align		4
.L_44:
        /*011c*/ 	.byte	0x03, 0x1b
        /*011e*/ 	.short	0x00ff


	//----- nvinfo : EIATTR_COOP_GROUP_MASK_REGIDS
	.align		4
        /*0120*/ 	.byte	0x04, 0x29
        /*0122*/ 	.short	(.L_46 - .L_45)


	//   ....[0]....
.L_45:
        /*0124*/ 	.word	0xffffffff


	//   ....[1]....
        /*0128*/ 	.word	0xffffffff


	//   ....[2]....
        /*012c*/ 	.word	0xffffffff


	//   ....[3]....
        /*0130*/ 	.word	0xffffffff


	//   ....[4]....
        /*0134*/ 	.word	0xffffffff


	//   ....[5]....
        /*0138*/ 	.word	0xffffffff


	//   ....[6]....
        /*013c*/ 	.word	0xffffffff


	//   ....[7]....
        /*0140*/ 	.word	0xffffffff


	//   ....[8]....
        /*0144*/ 	.word	0xffffffff


	//   ....[9]....
        /*0148*/ 	.word	0xffffffff


	//   ....[10]....
        /*014c*/ 	.word	0xffffffff


	//   ....[11]....
        /*0150*/ 	.word	0xffffffff


	//   ....[12]....
        /*0154*/ 	.word	0xffffffff


	//   ....[13]....
        /*0158*/ 	.word	0xffffffff


	//   ....[14]....
        /*015c*/ 	.word	0xffffffff


	//   ....[15]....
        /*0160*/ 	.word	0xffffffff


	//   ....[16]....
        /*0164*/ 	.word	0xffffffff


	//   ....[17]....
        /*0168*/ 	.word	0xffffffff


	//   ....[18]....
        /*016c*/ 	.word	0xffffffff


	//   ....[19]....
        /*0170*/ 	.word	0xffffffff


	//   ....[20]....
        /*0174*/ 	.word	0xffffffff


	//   ....[21]....
        /*0178*/ 	.word	0xffffffff


	//   ....[22]....
        /*017c*/ 	.word	0xffffffff


	//   ....[23]....
        /*0180*/ 	.word	0xffffffff


	//   ....[24]....
        /*0184*/ 	.word	0xffffffff


	//   ....[25]....
        /*0188*/ 	.word	0xffffffff


	//   ....[26]....
        /*018c*/ 	.word	0xffffffff


	//   ....[27]....
        /*0190*/ 	.word	0xffffffff


	//   ....[28]....
        /*0194*/ 	.word	0xffffffff


	//   ....[29]....
        /*0198*/ 	.word	0xffffffff


	//   ....[30]....
        /*019c*/ 	.word	0xffffffff


	//   ....[31]....
        /*01a0*/ 	.word	0xffffffff


	//   ....[32]....
        /*01a4*/ 	.word	0xffffffff


	//   ....[33]....
        /*01a8*/ 	.word	0xffffffff


	//   ....[34]....
        /*01ac*/ 	.word	0xffffffff


	//----- nvinfo : EIATTR_COOP_GROUP_INSTR_OFFSETS
	.align		4
.L_46:
        /*01b0*/ 	.byte	0x04, 0x28
        /*01b2*/ 	.short	(.L_48 - .L_47)


	//   ....[0]....
.L_47:
        /*01b4*/ 	.word	0x00001850


	//   ....[1]....
        /*01b8*/ 	.word	0x000018c0


	//   ....[2]....
        /*01bc*/ 	.word	0x000019a0


	//   ....[3]....
        /*01c0*/ 	.word	0x00001a00


	//   ....[4]....
        /*01c4*/ 	.word	0x00001af0


	//   ....[5]....
        /*01c8*/ 	.word	0x00001b40


	//   ....[6]....
        /*01cc*/ 	.word	0x00001c30


	//   ....[7]....
        /*01d0*/ 	.word	0x00001c70


	//   ....[8]....
        /*01d4*/ 	.word	0x00001d60


	//   ....[9]....
        /*01d8*/ 	.word	0x00001d90


	//   ....[10]....
        /*01dc*/ 	.word	0x00001f70


	//   ....[11]....
        /*01e0*/ 	.word	0x00001fc0


	//   ....[12]....
        /*01e4*/ 	.word	0x00001fe0


	//   ....[13]....
        /*01e8*/ 	.word	0x00002010


	//   ....[14]....
        /*01ec*/ 	.word	0x000020e0


	//   ....[15]....
        /*01f0*/ 	.word	0x00002130


	//   ....[16]....
        /*01f4*/ 	.word	0x00002170


	//   ....[17]....
        /*01f8*/ 	.word	0x00002260


	//   ....[18]....
        /*01fc*/ 	.word	0x00002290


	//   ....[19]....
        /*0200*/ 	.word	0x000032b0


	//   ....[20]....
        /*0204*/ 	.word	0x000032f0


	//   ....[21]....
        /*0208*/ 	.word	0x000034c0


	//   ....[22]....
        /*020c*/ 	.word	0x00003740


	//   ....[23]....
        /*0210*/ 	.word	0x000037b0


	//   ....[24]....
        /*0214*/ 	.word	0x000037f0


	//   ....[25]....
        /*0218*/ 	.word	0x00003900


	//   ....[26]....
        /*021c*/ 	.word	0x00003950


	//   ....[27]....
        /*0220*/ 	.word	0x000039a0


	//   ....[28]....
        /*0224*/ 	.word	0x000039b0


	//   ....[29]....
        /*0228*/ 	.word	0x00003a10


	//   ....[30]....
        /*022c*/ 	.word	0x00003a30


	//   ....[31]....
        /*0230*/ 	.word	0x00003ac0


	//   ....[32]....
        /*0234*/ 	.word	0x00003b50


	//   ....[33]....
        /*0238*/ 	.word	0x00003ba0


	//   ....[34]....
        /*023c*/ 	.word	0x00003be0


	//----- nvinfo : EIATTR_EXIT_INSTR_OFFSETS
	.align		4
.L_48:
        /*0240*/ 	.byte	0x04, 0x1c
        /*0242*/ 	.short	(.L_50 - .L_49)


	//   ....[0]....
.L_49:
        /*0244*/ 	.word	0x000049c0


	//   ....[1]....
        /*0248*/ 	.word	0x000049e0


	//----- nvinfo : EIATTR_REQNTID
	.align		4
.L_50:
        /*024c*/ 	.byte	0x04, 0x10
        /*024e*/ 	.short	(.L_52 - .L_51)
.L_51:
        /*0250*/ 	.word	0x00000100
        /*0254*/ 	.word	0x00000001
        /*0258*/ 	.word	0x00000001
.L_52:


//--------------------- .nv.callgraph             --------------------------
	.section	.nv.callgraph,"",@"SHT_CUDA_CALLGRAPH"
	.align	4
	.sectionentsize	8
	.align		4
        /*0000*/ 	.word	0x00000000
	.align		4
        /*0004*/ 	.word	0xffffffff
	.align		4
        /*0008*/ 	.word	0x00000000
	.align		4
        /*000c*/ 	.word	0xfffffffe
	.align		4
        /*0010*/ 	.word	0x00000000
	.align		4
        /*0014*/ 	.word	0xfffffffd
	.align		4
        /*0018*/ 	.word	0x00000000
	.align		4
        /*001c*/ 	.word	0xfffffffc


//--------------------- .nv.rel.action            --------------------------
	.section	.nv.rel.action,"",@"SHT_CUDA_RELOCINFO"
	.align	8
	.sectionentsize	8
        /*0000*/ 	.byte	0x73, 0x00, 0x00, 0x00, 0x00, 0x00, 0x00, 0x00, 0x00, 0x00, 0x00, 0x11, 0x25, 0x00, 0x05, 0x36


//--------------------- .nv.constant4             --------------------------
	.section	.nv.constant4,"a",@progbits
	.align	8
	.align		8
.nv.constant4:
        /*0000*/ 	.dword	_$_str


//--------------------- .nv.constant0.triton_red_fused__to_copy_add_amax_amin_clamp_mul_native_layer_norm_reciprocal_10 --------------------------
	.section	.nv.constant0.triton_red_fused__to_copy_add_amax_amin_clamp_mul_native_layer_norm_reciprocal_10,"a",@progbits
	.sectionflags	@""
	.align	4
.nv.constant0.triton_red_fused__to_copy_add_amax_amin_clamp_mul_native_layer_norm_reciprocal_10:
	.zero		472


//--------------------- .text.triton_red_fused__to_copy_add_amax_amin_clamp_mul_native_layer_norm_reciprocal_10 --------------------------
	.section	.text.triton_red_fused__to_copy_add_amax_amin_clamp_mul_native_layer_norm_reciprocal_10,"ax",@progbits
	.sectionflags	@"SHF_BARRIERS=1"
	.sectioninfo	@"SHI_REGISTERS=48"
	.align	128
        .global         triton_red_fused__to_copy_add_amax_amin_clamp_mul_native_layer_norm_reciprocal_10
        .type           triton_red_fused__to_copy_add_amax_amin_clamp_mul_native_layer_norm_reciprocal_10,@function
        .size           triton_red_fused__to_copy_add_amax_amin_clamp_mul_native_layer_norm_reciprocal_10,(.L_x_2 - triton_red_fused__to_copy_add_amax_amin_clamp_mul_native_layer_norm_reciprocal_10)
        .other          triton_red_fused__to_copy_add_amax_amin_clamp_mul_native_layer_norm_reciprocal_10,@"STO_CUDA_ENTRY STV_DEFAULT"
triton_red_fused__to_copy_add_amax_amin_clamp_mul_native_layer_norm_reciprocal_10:
.text.triton_red_fused__to_copy_add_amax_amin_clamp_mul_native_layer_norm_reciprocal_10:
[----:B------:R-:W-:Y:S02]  /*0000*/  IMAD.MOV.U32 R1, RZ, RZ, c[0x0][0x28] ;  /* 0x00000a00ff017624 */ /* 0x000fe400078e00ff */
[----:B------:R-:W0:Y:S01]  /*0010*/  S2UR UR8, SR_CTAID.X ;  /* 0x00000000000879c3 */ /* 0x000e220000002500 */
[----:B------:R-:W-:Y:S01]  /*0020*/  UMOV UR9, 0x2 ;  /* 0x0000000200097882 */ /* 0x000fe20000000000 */
[----:B------:R-:W-:Y:S01]  /*0030*/  PRMT R2, RZ, 0x7610, R2 ;  /* 0x00007610ff027816 */ /* 0x000fe20000000002 */
[----:B------:R-:W-:Y:S02]  /*0040*/  ULDC.64 UR4, c[0x0][0x180] ;  /* 0x0000600000047ab9 */ /* 0x000fe40000000a00 */
[----:B------:R-:W-:Y:S01]  /*0050*/  ULDC.64 UR6, c[0x0][0x118] ;  /* 0x0000460000067ab9 */ /* 0x000fe20000000a00 */
[----:B------:R-:W-:Y:S01]  /*0060*/  PRMT R0, RZ, 0x7610, R0 ;  /* 0x00007610ff007816 */ /* 0x000fe20000000000 */
[----:B------:R-:W1:Y:S01]  /*0070*/  S2R R8, SR_TID.X ;  /* 0x0000000000087919 */ /* 0x000e620000002100 */
[----:B------:R-:W-:Y:S01]  /*0080*/  IMAD.MOV.U32 R3, RZ, RZ, 0x4 ;  /* 0x00000004ff037424 */ /* 0x000fe200078e00ff */
[----:B------:R-:W-:Y:S01]  /*0090*/  CS2R R12, SRZ ;  /* 0x00000000000c7805 */ /* 0x000fe2000001ff00 */
[----:B------:R-:W-:Y:S01]  /*00a0*/  CS2R R24, SRZ ;  /* 0x0000000000187805 */ /* 0x000fe2000001ff00 */
[----:B------:R-:W-:Y:S01]  /*00b0*/  IMAD.MOV.U32 R45, RZ, RZ, 0x2 ;  /* 0x00000002ff2d7424 */ /* 0x000fe200078e00ff */
[----:B------:R-:W-:Y:S01]  /*00c0*/  ULDC.64 UR10, c[0x0][0x1b0] ;  /* 0x00006c00000a7ab9 */ /* 0x000fe20000000a00 */
[----:B------:R-:W-:Y:S01]  /*00d0*/  IMAD.MOV.U32 R43, RZ, RZ, 0x4 ;  /* 0x00000004ff2b7424 */ /* 0x000fe200078e00ff */
[----:B------:R-:W-:-:S02]  /*00e0*/  ULDC.64 UR12, c[0x0][0x1b8] ;  /* 0x00006e00000c7ab9 */ /* 0x000fc40000000a00 */
[----:B0-----:R-:W-:Y:S02]  /*00f0*/  UISETP.GE.AND UP0, UPT, UR8, 0xe10, UPT ;  /* 0x00000e100800788c */ /* 0x001fe4000bf06270 */
[----:B------:R-:W-:-:S04]  /*0100*/  UIMAD.WIDE UR4, UR8, UR9, UR4 ;  /* 0x00000009080472a5 */ /* 0x000fc8000f8e0204 */
[----:B------:R-:W-:Y:S02]  /*0110*/  PLOP3.LUT P0, PT, PT, PT, UP0, 0x80, 0x0 ;  /* 0x000000000000781c */ /* 0x000fe40003f0f008 */
[----:B------:R-:W-:Y:S02]  /*0120*/  IMAD.U32 R6, RZ, RZ, UR4 ;  /* 0x00000004ff067e24 */ /* 0x000fe4000f8e00ff */
[----:B------:R-:W-:Y:S01]  /*0130*/  IMAD.U32 R7, RZ, RZ, UR5 ;  /* 0x00000005ff077e24 */ /* 0x000fe2000f8e00ff */
[----:B------:R-:W-:Y:S02]  /*0140*/  ULDC.64 UR4, c[0x0][0x188] ;  /* 0x0000620000047ab9 */ /* 0x000fe40000000a00 */
[----:B------:R-:W-:-:S06]  /*0150*/  UIMAD.WIDE UR4, UR8, UR9, UR4 ;  /* 0x00000009080472a5 */ /* 0x000fcc000f8e0204 */
[----:B------:R0:W2:Y:S01]  /*0160*/  @!P0 LDG.E.EL.U16 R2, [R6.64] ;  /* 0x0000000606028981 */ /* 0x0000a2000c2e1500 */
[----:B------:R-:W-:Y:S01]  /*0170*/  PLOP3.LUT P0, PT, PT, PT, UP0, 0x80, 0x0 ;  /* 0x000000000000781c */ /* 0x000fe20003f0f008 */
[----:B------:R-:W-:Y:S02]  /*0180*/  IMAD.U32 R14, RZ, RZ, UR4 ;  /* 0x00000004ff0e7e24 */ /* 0x000fe4000f8e00ff */
[----:B------:R-:W-:-:S10]  /*0190*/  IMAD.U32 R15, RZ, RZ, UR5 ;  /* 0x00000005ff0f7e24 */ /* 0x000fd4000f8e00ff */
[----:B------:R3:W4:Y:S01]  /*01a0*/  @!P0 LDG.E.EL.U16 R0, [R14.64] ;  /* 0x000000060e008981 */ /* 0x000722000c2e1500 */
[----:B-1----:R-:W-:Y:S01]  /*01b0*/  IMAD.SHL.U32 R4, R8, 0x4, RZ ;  /* 0x0000000408047824 */ /* 0x002fe200078e00ff */
[----:B------:R-:W-:Y:S01]  /*01c0*/  PLOP3.LUT P0, PT, PT, PT, UP0, 0x80, 0x0 ;  /* 0x000000000000781c */ /* 0x000fe20003f0f008 */
[----:B0-----:R-:W-:Y:S02]  /*01d0*/  IMAD.U32 R7, RZ, RZ, UR8 ;  /* 0x00000008ff077e24 */ /* 0x001fe4000f8e00ff */
[----:B------:R-:W-:Y:S01]  /*01e0*/  IMAD.U32 R23, RZ, RZ, UR9 ;  /* 0x00000009ff177e24 */ /* 0x000fe2000f8e00ff */
[----:B------:R-:W-:Y:S01]  /*01f0*/  LOP3.LUT R4, R4, 0x3fc, RZ, 0xc0, !PT ;  /* 0x000003fc04047812 */ /* 0x000fe200078ec0ff */
[----:B------:R-:W-:Y:S01]  /*0200*/  IMAD.U32 R29, RZ, RZ, UR9 ;  /* 0x00000009ff1d7e24 */ /* 0x000fe2000f8e00ff */
[----:B---3--:R-:W-:-:S03]  /*0210*/  CS2R R14, SRZ ;  /* 0x00000000000e7805 */ /* 0x008fc6000001ff00 */
[----:B------:R-:W-:Y:S02]  /*0220*/  IMAD R6, R7, 0xc00, R4 ;  /* 0x00000c0007067824 */ /* 0x000fe400078e0204 */
[----:B------:R-:W-:-:S04]  /*0230*/  IMAD.WIDE.U32 R22, R4, R23, c[0x0][0x190] ;  /* 0x0000640004167625 */ /* 0x000fc800078e0017 */
[----:B------:R-:W-:Y:S02]  /*0240*/  IMAD.WIDE.U32 R28, R4, R29, c[0x0][0x198] ;  /* 0x00006600041c7625 */ /* 0x000fe400078e001d */
[----:B------:R-:W3:Y:S02]  /*0250*/  LDG.E.EL.64 R22, [R22.64] ;  /* 0x0000000616167981 */ /* 0x000ee4000c2e1b00 */
[----:B------:R-:W-:Y:S02]  /*0260*/  IMAD.WIDE R32, R6, R3, c[0x0][0x178] ;  /* 0x00005e0006207625 */ /* 0x000fe400078e0203 */
[----:B------:R-:W5:Y:S02]  /*0270*/  LDG.E.EL.64 R28, [R28.64] ;  /* 0x000000061c1c7981 */ /* 0x000f64000c2e1b00 */
[----:B------:R-:W-:Y:S02]  /*0280*/  IMAD.U32 R21, RZ, RZ, UR9 ;  /* 0x00000009ff157e24 */ /* 0x000fe4000f8e00ff */
[----:B------:R-:W5:Y:S01]  /*0290*/  @!P0 LDG.E.EF.128 R12, [R32.64] ;  /* 0x00000006200c8981 */ /* 0x000f62000c0e1d00 */
[----:B------:R-:W-:Y:S01]  /*02a0*/  PLOP3.LUT P0, PT, PT, PT, UP0, 0x80, 0x0 ;  /* 0x000000000000781c */ /* 0x000fe20003f0f008 */
[----:B------:R-:W-:-:S04]  /*02b0*/  IMAD.WIDE.U32 R20, R4, R21, c[0x0][0x170] ;  /* 0x00005c0004147625 */ /* 0x000fc800078e0015 */
[----:B------:R-:W-:Y:S02]  /*02c0*/  IMAD.U32 R31, RZ, RZ, UR9 ;  /* 0x00000009ff1f7e24 */ /* 0x000fe4000f8e00ff */
[----:B------:R-:W5:Y:S01]  /*02d0*/  LDG.E.EL.64 R20, [R20.64+0x3000] ;  /* 0x0030000614147981 */ /* 0x000f62000c2e1b00 */
[----:B------:R-:W-:-:S04]  /*02e0*/  IMAD.WIDE.U32 R16, R4, R3, c[0x0][0x168] ;  /* 0x00005a0004107625 */ /* 0x000fc800078e0003 */
[C---:B------:R-:W-:Y:S02]  /*02f0*/  IMAD.WIDE R30, R6.reuse, R31, c[0x0][0x160] ;  /* 0x00005800061e7625 */ /* 0x040fe400078e021f */
[----:B------:R-:W5:Y:S04]  /*0300*/  LDG.E.EL.128 R16, [R16.64+0x6000] ;  /* 0x0060000610107981 */ /* 0x000f68000c2e1d00 */
[----:B------:R0:W5:Y:S01]  /*0310*/  @!P0 LDG.E.EF.64 R24, [R30.64] ;  /* 0x000000061e188981 */ /* 0x000162000c0e1b00 */
[----:B------:R-:W-:Y:S01]  /*0320*/  IADD3 R34, R6, 0x400, RZ ;  /* 0x0000040006227810 */ /* 0x000fe20007ffe0ff */
[----:B------:R-:W-:Y:S02]  /*0330*/  UMOV UR4, UR6 ;  /* 0x0000000600047c82 */ /* 0x000fe40008000000 */
[----:B------:R-:W-:Y:S01]  /*0340*/  UMOV UR5, UR7 ;  /* 0x0000000700057c82 */ /* 0x000fe20008000000 */
[----:B------:R-:W-:-:S02]  /*0350*/  IMAD.U32 R35, RZ, RZ, UR9 ;  /* 0x00000009ff237e24 */ /* 0x000fc4000f8e00ff */
[----:B--2---:R-:W-:-:S05]  /*0360*/  IMAD.U32 R4, R2, 0x10000, RZ ;  /* 0x0001000002047824 */ /* 0x004fca00078e00ff */
[----:B------:R-:W-:-:S04]  /*0370*/  FSETP.GE.AND P0, PT, R4, RZ, PT ;  /* 0x000000ff0400720b */ /* 0x000fc80003f06000 */
[----:B------:R-:W-:Y:S01]  /*0380*/  SEL R2, R2, RZ, !P0 ;  /* 0x000000ff02027207 */ /* 0x000fe20004000000 */
[----:B----4-:R-:W-:-:S04]  /*0390*/  IMAD.U32 R4, R0, 0x10000, RZ ;  /* 0x0001000000047824 */ /* 0x010fc800078e00ff */
[----:B------:R-:W-:Y:S01]  /*03a0*/  IMAD.U32 R2, R2, 0x10000, RZ ;  /* 0x0001000002027824 */ /* 0x000fe200078e00ff */
[----:B------:R-:W-:-:S03]  /*03b0*/  FSETP.GTU.AND P0, PT, R4, RZ, PT ;  /* 0x000000ff0400720b */ /* 0x000fc60003f0c000 */
[----:B------:R-:W-:Y:S01]  /*03c0*/  FADD R2, RZ, -R2 ;  /* 0x80000002ff027221 */ /* 0x000fe20000000000 */
[----:B------:R-:W-:-:S04]  /*03d0*/  SEL R0, R0, RZ, P0 ;  /* 0x000000ff00007207 */ /* 0x000fc80000000000 */
[----:B------:R-:W-:Y:S01]  /*03e0*/  FSETP.NAN.AND P1, PT, R2, R2, PT ;  /* 0x000000020200720b */ /* 0x000fe20003f28000 */
[----:B------:R-:W-:-:S05]  /*03f0*/  IMAD.U32 R7, R0, 0x10000, RZ ;  /* 0x0001000000077824 */ /* 0x000fca00078e00ff */
[----:B------:R-:W-:Y:S01]  /*0400*/  FSETP.GT.AND P0, PT, R2, R7, PT ;  /* 0x000000070200720b */ /* 0x000fe20003f04000 */
[----:B---3--:R-:W-:Y:S01]  /*0410*/  IMAD.U32 R4, R23, 0x10000, RZ ;  /* 0x0001000017047824 */ /* 0x008fe200078e00ff */
[C---:B------:R-:W-:Y:S01]  /*0420*/  PRMT R0, R22.reuse, 0x7632, R0 ;  /* 0x0000763216007816 */ /* 0x040fe20000000000 */
[----:B------:R-:W-:-:S04]  /*0430*/  IMAD.U32 R22, R22, 0x10000, RZ ;  /* 0x0001000016167824 */ /* 0x000fc800078e00ff */
[----:B------:R-:W-:Y:S02]  /*0440*/  @!P1 FSEL R2, R2, R7, P0 ;  /* 0x0000000702029208 */ /* 0x000fe40000000000 */
[----:B-----5:R-:W-:Y:S01]  /*0450*/  PRMT R7, R28, 0x7632, R7 ;  /* 0x000076321c077816 */ /* 0x020fe20000000007 */
[----:B------:R-:W-:Y:S01]  /*0460*/  IMAD.U32 R0, R0, 0x10000, RZ ;  /* 0x0001000000007824 */ /* 0x000fe200078e00ff */
[----:B------:R-:W-:Y:S01]  /*0470*/  I2FP.F32.S32 R32, R13 ;  /* 0x0000000d00207245 */ /* 0x000fe20000201400 */
[----:B------:R-:W-:Y:S01]  /*0480*/  FMUL R27, R2, 0.0078740157186985015869 ;  /* 0x3c010204021b7820 */ /* 0x000fe20000400000 */
[----:B------:R-:W-:Y:S01]  /*0490*/  PRMT R2, R23, 0x7632, R2 ;  /* 0x0000763217027816 */ /* 0x000fe20000000002 */
[----:B------:R-:W-:Y:S01]  /*04a0*/  IMAD.U32 R7, R7, 0x10000, RZ ;  /* 0x0001000007077824 */ /* 0x000fe200078e00ff */
[C---:B------:R-:W-:Y:S01]  /*04b0*/  PRMT R23, R29.reuse, 0x7632, R23 ;  /* 0x000076321d177816 */ /* 0x040fe20000000017 */
[----:B------:R-:W-:Y:S01]  /*04c0*/  IMAD.U32 R29, R29, 0x10000, RZ ;  /* 0x000100001d1d7824 */ /* 0x000fe200078e00ff */
[----:B------:R-:W-:Y:S01]  /*04d0*/  FSETP.GT.AND P0, PT, R27, 9.9999997473787516356e-06, PT ;  /* 0x3727c5ac1b00780b */ /* 0x000fe20003f04000 */
[----:B------:R-:W-:Y:S01]  /*04e0*/  IMAD.U32 R13, R21, 0x10000, RZ ;  /* 0x00010000150d7824 */ /* 0x000fe200078e00ff */
[----:B------:R-:W-:Y:S01]  /*04f0*/  FSETP.NAN.AND P1, PT, R27, R27, PT ;  /* 0x0000001b1b00720b */ /* 0x000fe20003f28000 */
[----:B------:R-:W-:Y:S01]  /*0500*/  IMAD.U32 R2, R2, 0x10000, RZ ;  /* 0x0001000002027824 */ /* 0x000fe200078e00ff */
[----:B0-----:R-:W-:Y:S01]  /*0510*/  I2FP.F32.S32 R30, R15 ;  /* 0x0000000f001e7245 */ /* 0x001fe20000201400 */
[----:B------:R-:W-:Y:S01]  /*0520*/  IMAD.U32 R23, R23, 0x10000, RZ ;  /* 0x0001000017177824 */ /* 0x000fe200078e00ff */
[----:B------:R-:W-:Y:S01]  /*0530*/  I2FP.F32.S32 R12, R12 ;  /* 0x0000000c000c7245 */ /* 0x000fe20000201400 */
[----:B------:R-:W-:Y:S01]  /*0540*/  IMAD.U32 R15, R28, 0x10000, RZ ;  /* 0x000100001c0f7824 */ /* 0x000fe200078e00ff */
[----:B------:R-:W-:Y:S01]  /*0550*/  I2FP.F32.S32 R14, R14 ;  /* 0x0000000e000e7245 */ /* 0x000fe20000201400 */
[----:B------:R-:W-:Y:S01]  /*0560*/  FADD R18, R18, R13 ;  /* 0x0000000d12127221 */ /* 0x000fe20000000000 */
[----:B------:R-:W-:Y:S01]  /*0570*/  PRMT R21, R21, 0x7632, R21 ;  /* 0x0000763215157816 */ /* 0x000fe20000000015 */
[----:B------:R-:W-:-:S02]  /*0580*/  IMAD.U32 R36, R24, 0x10000, RZ ;  /* 0x0001000018247824 */ /* 0x000fc400078e00ff */
[----:B------:R-:W-:Y:S02]  /*0590*/  @!P0 FSEL R27, R27, 9.9999997473787516356e-06, P1 ;  /* 0x3727c5ac1b1b8808 */ /* 0x000fe40000800000 */
[----:B------:R-:W-:Y:S02]  /*05a0*/  PRMT R24, R24, 0x7632, R24 ;  /* 0x0000763218187816 */ /* 0x000fe40000000018 */
[----:B------:R-:W-:Y:S01]  /*05b0*/  PLOP3.LUT P0, PT, PT, PT, UP0, 0x80, 0x0 ;  /* 0x000000000000781c */ /* 0x000fe20003f0f008 */
[C---:B------:R-:W-:Y:S01]  /*05c0*/  FMUL R32, R27.reuse, R32 ;  /* 0x000000201b207220 */ /* 0x040fe20000400000 */
[C---:B------:R-:W-:Y:S01]  /*05d0*/  FMUL R30, R27.reuse, R30 ;  /* 0x0000001e1b1e7220 */ /* 0x040fe20000400000 */
[C---:B------:R-:W-:Y:S01]  /*05e0*/  FMUL R12, R27.reuse, R12 ;  /* 0x0000000c1b0c7220 */ /* 0x040fe20000400000 */
[----:B------:R-:W-:Y:S01]  /*05f0*/  FMUL R14, R27, R14 ;  /* 0x0000000e1b0e7220 */ /* 0x000fe20000400000 */
[----:B------:R-:W-:Y:S01]  /*0600*/  FFMA R39, R0, R32, R7 ;  /* 0x0000002000277223 */ /* 0x000fe20000000007 */
[C---:B------:R-:W-:Y:S01]  /*0610*/  PRMT R0, R20.reuse, 0x7632, R0 ;  /* 0x0000763214007816 */ /* 0x040fe20000000000 */
[----:B------:R-:W-:Y:S01]  /*0620*/  IMAD.U32 R7, R20, 0x10000, RZ ;  /* 0x0001000014077824 */ /* 0x000fe200078e00ff */
[----:B------:R-:W-:Y:S01]  /*0630*/  FFMA R37, R2, R30, R23 ;  /* 0x0000001e02257223 */ /* 0x000fe20000000017 */
[----:B------:R-:W-:Y:S01]  /*0640*/  FFMA R12, R22, R12, R15 ;  /* 0x0000000c160c7223 */ /* 0x000fe2000000000f */
[----:B------:R-:W-:Y:S01]  /*0650*/  IMAD.U32 R2, R21, 0x10000, RZ ;  /* 0x0001000015027824 */ /* 0x000fe200078e00ff */
[----:B------:R-:W-:Y:S01]  /*0660*/  FADD R7, R16, R7 ;  /* 0x0000000710077221 */ /* 0x000fe20000000000 */
[----:B------:R-:W-:Y:S01]  /*0670*/  IMAD.U32 R0, R0, 0x10000, RZ ;  /* 0x0001000000007824 */ /* 0x000fe200078e00ff */
[----:B------:R-:W-:Y:S01]  /*0680*/  FFMA R4, R4, R14, R29 ;  /* 0x0000000e04047223 */ /* 0x000fe2000000001d */
[----:B------:R-:W-:Y:S01]  /*0690*/  FADD R19, R19, R2 ;  /* 0x0000000213137221 */ /* 0x000fe20000000000 */
[----:B------:R-:W-:Y:S01]  /*06a0*/  FFMA R36, R7, R12, R36 ;  /* 0x0000000c07247223 */ /* 0x000fe20000000024 */
[--C-:B------:R-:W-:Y:S01]  /*06b0*/  FADD R17, R17, R0.reuse ;  /* 0x0000000011117221 */ /* 0x100fe20000000000 */
[C---:B------:R-:W-:Y:S01]  /*06c0*/  PRMT R0, R25.reuse, 0x7632, R0 ;  /* 0x0000763219007816 */ /* 0x040fe20000000000 */
[----:B------:R-:W-:Y:S01]  /*06d0*/  IMAD.U32 R25, R25, 0x10000, RZ ;  /* 0x0001000019197824 */ /* 0x000fe200078e00ff */
[----:B------:R-:W-:Y:S01]  /*06e0*/  PLOP3.LUT P1, PT, PT, PT, UP0, 0x80, 0x0 ;  /* 0x000000000000781c */ /* 0x000fe20003f2f008 */
[----:B------:R-:W-:Y:S01]  /*06f0*/  IMAD.U32 R24, R24, 0x10000, RZ ;  /* 0x0001000018187824 */ /* 0x000fe200078e00ff */
[----:B------:R-:W-:Y:S01]  /*0700*/  CS2R R12, SRZ ;  /* 0x00000000000c7805 */ /* 0x000fe2000001ff00 */
[----:B------:R-:W-:Y:S01]  /*0710*/  IMAD.U32 R0, R0, 0x10000, RZ ;  /* 0x0001000000007824 */ /* 0x000fe200078e00ff */
[----:B------:R-:W-:Y:S01]  /*0720*/  FFMA R4, R18, R4, R25 ;  /* 0x0000000412047223 */ /* 0x000fe20000000019 */
[----:B------:R-:W-:Y:S01]  /*0730*/  IMAD.U32 R7, RZ, RZ, UR9 ;  /* 0x00000009ff077e24 */ /* 0x000fe2000f8e00ff */
[----:B------:R-:W-:Y:S01]  /*0740*/  FFMA R39, R17, R39, R24 ;  /* 0x0000002711277223 */ /* 0x000fe20000000018 */
[----:B------:R-:W-:Y:S01]  /*0750*/  FFMA R37, R19, R37, R0 ;  /* 0x0000002513257223 */ /* 0x000fe20000000000 */
[----:B------:R-:W-:Y:S01]  /*0760*/  CS2R R14, SRZ ;  /* 0x00000000000e7805 */ /* 0x000fe2000001ff00 */
[----:B------:R-:W-:Y:S01]  /*0770*/  IMAD.WIDE R18, R6, R7, c[0x0][0x1a0] ;  /* 0x0000680006127625 */ /* 0x000fe200078e0207 */
[----:B------:R-:W-:-:S02]  /*0780*/  LOP3.LUT R7, R8, 0xff, RZ, 0xc0, !PT ;  /* 0x000000ff08077812 */ /* 0x000fc400078ec0ff */
[----:B------:R-:W-:Y:S01]  /*0790*/  F2FP.BF16.PACK_AB R23, R37, R4 ;  /* 0x000000042517723e */ /* 0x000fe200000010ff */
[----:B------:R-:W-:Y:S01]  /*07a0*/  IMAD.WIDE R32, R34, R3, c[0x0][0x178] ;  /* 0x00005e0022207625 */ /* 0x000fe200078e0203 */
[----:B------:R-:W-:-:S03]  /*07b0*/  F2FP.BF16.PACK_AB R22, R39, R36 ;  /* 0x000000242716723e */ /* 0x000fc600000010ff */
[----:B------:R-:W-:Y:S02]  /*07c0*/  IMAD.WIDE.U32 R16, R7, 0x8, RZ ;  /* 0x0000000807107825 */ /* 0x000fe400078e00ff */
[----:B------:R0:W-:Y:S02]  /*07d0*/  @!P0 STG.E.64 [R18.64], R22 ;  /* 0x0000001612008986 */ /* 0x0001e4000c101b06 */
[----:B------:R-:W-:Y:S01]  /*07e0*/  IMAD.MOV.U32 R0, RZ, RZ, 0x10 ;  /* 0x00000010ff007424 */ /* 0x000fe200078e00ff */
[C---:B------:R-:W-:Y:S01]  /*07f0*/  IADD3 R20, P0, R16.reuse, c[0x0][0x170], RZ ;  /* 0x00005c0010147a10 */ /* 0x040fe20007f1e0ff */
[----:B------:R1:W2:Y:S01]  /*0800*/  @!P1 LDG.E.EF.128 R12, [R32.64] ;  /* 0x00000004200c9981 */ /* 0x0002a2000c0e1d00 */
[----:B------:R-:W-:Y:S02]  /*0810*/  LOP3.LUT R24, R16, 0x800, RZ, 0xfc, !PT ;  /* 0x0000080010187812 */ /* 0x000fe400078efcff */
[----:B------:R-:W-:-:S05]  /*0820*/  IADD3.X R21, R17, c[0x0][0x174], RZ, P0, !PT ;  /* 0x00005d0011157a10 */ /* 0x000fca00007fe4ff */
[----:B------:R-:W3:Y:S01]  /*0830*/  LDG.E.EL.64 R2, [R20.64+0x3800] ;  /* 0x0038000614027981 */ /* 0x000ee2000c2e1b00 */
[C---:B0-----:R-:W-:Y:S02]  /*0840*/  IADD3 R22, P0, R24.reuse, c[0x0][0x198], RZ ;  /* 0x0000660018167a10 */ /* 0x041fe40007f1e0ff */
[----:B------:R-:W-:Y:S01]  /*0850*/  IADD3 R24, P1, R24, c[0x0][0x190], RZ ;  /* 0x0000640018187a10 */ /* 0x000fe20007f3e0ff */
[----:B------:R-:W-:Y:S01]  /*0860*/  IMAD.WIDE.U32 R18, R7, R0, c[0x0][0x168] ;  /* 0x00005a0007127625 */ /* 0x000fe200078e0000 */
[C---:B------:R-:W-:Y:S02]  /*0870*/  IADD3.X R23, R17.reuse, c[0x0][0x19c], RZ, P0, !PT ;  /* 0x0000670011177a10 */ /* 0x040fe400007fe4ff */
[----:B------:R-:W-:-:S03]  /*0880*/  IADD3.X R25, R17, c[0x0][0x194], RZ, P1, !PT ;  /* 0x0000650011197a10 */ /* 0x000fc60000ffe4ff */
[----:B------:R-:W4:Y:S01]  /*0890*/  LDG.E.EL.128 R16, [R18.64+0x7000] ;  /* 0x0070000612107981 */ /* 0x000f22000c2e1d00 */
[----:B------:R-:W-:-:S03]  /*08a0*/  PLOP3.LUT P0, PT, PT, PT, UP0, 0x80, 0x0 ;  /* 0x000000000000781c */ /* 0x000fc60003f0f008 */
[----:B------:R-:W5:Y:S04]  /*08b0*/  LDG.E.EL.64 R28, [R24.64] ;  /* 0x00000004181c7981 */ /* 0x000f68000c2e1b00 */
[----:B------:R-:W5:Y:S01]  /*08c0*/  LDG.E.EL.64 R30, [R22.64] ;  /* 0x00000004161e7981 */ /* 0x000f62000c2e1b00 */
[----:B-1----:R-:W-:Y:S01]  /*08d0*/  CS2R R32, SRZ ;  /* 0x0000000000207805 */ /* 0x002fe2000001ff00 */
[----:B------:R-:W-:-:S05]  /*08e0*/  IMAD.WIDE R34, R34, R35, c[0x0][0x160] ;  /* 0x0000580022227625 */ /* 0x000fca00078e0223 */
[----:B------:R0:W5:Y:S01]  /*08f0*/  @!P0 LDG.E.EF.64 R32, [R34.64] ;  /* 0x0000000622208981 */ /* 0x000162000c0e1b00 */
[----:B------:R-:W-:Y:S02]  /*0900*/  PLOP3.LUT P0, PT, PT, PT, UP0, 0x80, 0x0 ;  /* 0x000000000000781c */ /* 0x000fe40003f0f008 */
[----:B--2---:R-:W-:Y:S02]  /*0910*/  I2FP.F32.S32 R0, R15 ;  /* 0x0000000f00007245 */ /* 0x004fe40000201400 */
[----:B------:R-:W-:Y:S02]  /*0920*/  I2FP.F32.S32 R12, R12 ;  /* 0x0000000c000c7245 */ /* 0x000fe40000201400 */
[----:B------:R-:W-:Y:S01]  /*0930*/  I2FP.F32.S32 R38, R13 ;  /* 0x0000000d00267245 */ /* 0x000fe20000201400 */
[C---:B---3--:R-:W-:Y:S01]  /*0940*/  IMAD.U32 R15, R2.reuse, 0x10000, RZ ;  /* 0x00010000020f7824 */ /* 0x048fe200078e00ff */
[----:B------:R-:W-:Y:S01]  /*0950*/  PRMT R2, R2, 0x7632, R2 ;  /* 0x0000763202027816 */ /* 0x000fe20000000002 */
[C---:B------:R-:W-:Y:S01]  /*0960*/  IMAD.U32 R41, R3.reuse, 0x10000, RZ ;  /* 0x0001000003297824 */ /* 0x040fe200078e00ff */
[----:B------:R-:W-:Y:S01]  /*0970*/  PRMT R13, R3, 0x7632, R13 ;  /* 0x00007632030d7816 */ /* 0x000fe2000000000d */
[----:B------:R-:W-:Y:S01]  /*0980*/  FMUL R12, R27, R12 ;  /* 0x0000000c1b0c7220 */ /* 0x000fe20000400000 */
[----:B----4-:R-:W-:Y:S01]  /*0990*/  FADD R40, R15, R16 ;  /* 0x000000100f287221 */ /* 0x010fe20000000000 */
[C---:B-----5:R-:W-:Y:S01]  /*09a0*/  PRMT R15, R28.reuse, 0x7632, R15 ;  /* 0x000076321c0f7816 */ /* 0x060fe2000000000f */
[----:B------:R-:W-:Y:S01]  /*09b0*/  IMAD.U32 R28, R28, 0x10000, RZ ;  /* 0x000100001c1c7824 */ /* 0x000fe200078e00ff */
[C---:B0-----:R-:W-:Y:S01]  /*09c0*/  PRMT R34, R30.reuse, 0x7632, R34 ;  /* 0x000076321e227816 */ /* 0x041fe20000000022 */
[----:B------:R-:W-:Y:S01]  /*09d0*/  IMAD.U32 R3, R30, 0x10000, RZ ;  /* 0x000100001e037824 */ /* 0x000fe200078e00ff */
[----:B------:R-:W-:Y:S01]  /*09e0*/  FADD R16, R41, R18 ;  /* 0x0000001229107221 */ /* 0x000fe20000000000 */
[----:B------:R-:W-:Y:S01]  /*09f0*/  IMAD.U32 R2, R2, 0x10000, RZ ;  /* 0x0001000002027824 */ /* 0x000fe200078e00ff */
[----:B------:R-:W-:Y:S01]  /*0a00*/  FMUL R38, R27, R38 ;  /* 0x000000261b267220 */ /* 0x000fe20000400000 */
[----:B------:R-:W-:Y:S01]  /*0a10*/  IMAD.U32 R18, R13, 0x10000, RZ ;  /* 0x000100000d127824 */ /* 0x000fe200078e00ff */
[----:B------:R-:W-:Y:S01]  /*0a20*/  FFMA R30, R28, R12, R3 ;  /* 0x0000000c1c1e7223 */ /* 0x000fe20000000003 */
[----:B------:R-:W-:Y:S01]  /*0a30*/  IMAD.U32 R15, R15, 0x10000, RZ ;  /* 0x000100000f0f7824 */ /* 0x000fe200078e00ff */
[----:B------:R-:W-:Y:S01]  /*0a40*/  PRMT R12, R29, 0x7632, R12 ;  /* 0x000076321d0c7816 */ /* 0x000fe2000000000c */
[----:B------:R-:W-:Y:S01]  /*0a50*/  IMAD.U32 R34, R34, 0x10000, RZ ;  /* 0x0001000022227824 */ /* 0x000fe200078e00ff */
[----:B------:R-:W-:Y:S01]  /*0a60*/  PRMT R13, R31, 0x7632, R13 ;  /* 0x000076321f0d7816 */ /* 0x000fe2000000000d */
[----:B------:R-:W-:Y:S01]  /*0a70*/  FADD R17, R2, R17 ;  /* 0x0000001102117221 */ /* 0x000fe20000000000 */
[----:B------:R-:W-:Y:S01]  /*0a80*/  FMUL R0, R27, R0 ;  /* 0x000000001b007220 */ /* 0x000fe20000400000 */
[----:B------:R-:W-:Y:S01]  /*0a90*/  FFMA R2, R15, R38, R34 ;  /* 0x000000260f027223 */ /* 0x000fe20000000022 */
[----:B------:R-:W-:Y:S01]  /*0aa0*/  IMAD.U32 R15, R12, 0x10000, RZ ;  /* 0x000100000c0f7824 */ /* 0x000fe200078e00ff */
[----:B------:R-:W-:Y:S01]  /*0ab0*/  I2FP.F32.S32 R14, R14 ;  /* 0x0000000e000e7245 */ /* 0x000fe20000201400 */
[----:B------:R-:W-:Y:S01]  /*0ac0*/  IMAD.U32 R28, R13, 0x10000, RZ ;  /* 0x000100000d1c7824 */ /* 0x000fe200078e00ff */
[----:B------:R-:W-:Y:S01]  /*0ad0*/  FADD R19, R18, R19 ;  /* 0x0000001312137221 */ /* 0x000fe20000000000 */
[----:B------:R-:W-:-:S02]  /*0ae0*/  PRMT R3, R32, 0x7632, R3 ;  /* 0x0000763220037816 */ /* 0x000fc40000000003 */
[----:B------:R-:W-:Y:S01]  /*0af0*/  FFMA R15, R15, R0, R28 ;  /* 0x000000000f0f7223 */ /* 0x000fe2000000001c */
[----:B------:R-:W-:Y:S01]  /*0b00*/  PRMT R0, R33, 0x7632, R0 ;  /* 0x0000763221007816 */ /* 0x000fe20000000000 */
[----:B------:R-:W-:Y:S01]  /*0b10*/  IMAD.U32 R29, R29, 0x10000, RZ ;  /* 0x000100001d1d7824 */ /* 0x000fe200078e00ff */
[----:B------:R-:W-:Y:S01]  /*0b20*/  FMUL R14, R27, R14 ;  /* 0x0000000e1b0e7220 */ /* 0x000fe20000400000 */
[----:B------:R-:W-:Y:S02]  /*0b30*/  IMAD.U32 R18, R31, 0x10000, RZ ;  /* 0x000100001f127824 */ /* 0x000fe400078e00ff */
[----:B------:R-:W-:Y:S02]  /*0b40*/  IMAD.U32 R13, R32, 0x10000, RZ ;  /* 0x00010000200d7824 */ /* 0x000fe400078e00ff */
[----:B------:R-:W-:Y:S01]  /*0b50*/  IMAD.U32 R12, R3, 0x10000, RZ ;  /* 0x00010000030c7824 */ /* 0x000fe200078e00ff */
[----:B------:R-:W-:Y:S01]  /*0b60*/  FFMA R14, R29, R14, R18 ;  /* 0x0000000e1d0e7223 */ /* 0x000fe20000000012 */
[----:B------:R-:W-:-:S02]  /*0b70*/  IMAD.U32 R33, R33, 0x10000, RZ ;  /* 0x0001000021217824 */ /* 0x000fc400078e00ff */
[----:B------:R-:W-:Y:S01]  /*0b80*/  IMAD.U32 R0, R0, 0x10000, RZ ;  /* 0x0001000000007824 */ /* 0x000fe200078e00ff */
[----:B------:R-:W-:Y:S01]  /*0b90*/  FFMA R40, R40, R30, R13 ;  /* 0x0000001e28287223 */ /* 0x000fe2000000000d */
[----:B------:R-:W-:Y:S01]  /*0ba0*/  FFMA R31, R17, R2, R12 ;  /* 0x00000002111f7223 */ /* 0x000fe2000000000c */
[----:B------:R-:W-:Y:S01]  /*0bb0*/  IADD3 R32, R6, 0x400, RZ ;  /* 0x0000040006207810 */ /* 0x000fe20007ffe0ff */
[----:B------:R-:W-:Y:S01]  /*0bc0*/  FFMA R16, R16, R14, R33 ;  /* 0x0000000e10107223 */ /* 0x000fe20000000021 */
[----:B------:R-:W-:Y:S01]  /*0bd0*/  FFMA R35, R19, R15, R0 ;  /* 0x0000000f13237223 */ /* 0x000fe20000000000 */
[----:B------:R-:W-:Y:S01]  /*0be0*/  IMAD.MOV.U32 R12, RZ, RZ, 0x10 ;  /* 0x00000010ff0c7424 */ /* 0x000fe200078e00ff */
[----:B------:R-:W-:Y:S01]  /*0bf0*/  F2FP.BF16.PACK_AB R18, R31, R40 ;  /* 0x000000281f12723e */ /* 0x000fe200000010ff */
[----:B------:R-:W-:Y:S02]  /*0c00*/  IMAD.WIDE R2, R32, R45, c[0x0][0x1a0] ;  /* 0x0000680020027625 */ /* 0x000fe400078e022d */
[----:B------:R-:W-:-:S02]  /*0c10*/  F2FP.BF16.PACK_AB R19, R35, R16 ;  /* 0x000000102313723e */ /* 0x000fc400000010ff */
[----:B------:R-:W-:-:S03]  /*0c20*/  IMAD.WIDE.U32 R12, R7, R12, c[0x0][0x168] ;  /* 0x00005a00070c7625 */ /* 0x000fc600078e000c */
[----:B------:R0:W-:Y:S04]  /*0c30*/  @!P0 STG.E.64 [R2.64], R18 ;  /* 0x0000001202008986 */ /* 0x0001e8000c101b04 */
[----:B------:R-:W2:Y:S04]  /*0c40*/  LDG.E.EL.64 R28, [R20.64+0x4000] ;  /* 0x00400004141c7981 */ /* 0x000ea8000c2e1b00 */
[----:B------:R-:W3:Y:S01]  /*0c50*/  LDG.E.EL.128 R12, [R12.64+0x8000] ;  /* 0x008000040c0c7981 */ /* 0x000ee2000c2e1d00 */
[----:B------:R-:W-:Y:S01]  /*0c60*/  IMAD.U32 R0, RZ, RZ, UR8 ;  /* 0x00000008ff007e24 */ /* 0x000fe2000f8e00ff */
[----:B------:R-:W-:-:S02]  /*0c70*/  PLOP3.LUT P1, PT, PT, PT, UP0, 0x40, 0x0 ;  /* 0x000000000000781c */ /* 0x000fc40003f2e808 */
[----:B------:R-:W-:Y:S01]  /*0c80*/  PLOP3.LUT P2, PT, PT, PT, UP0, 0x40, 0x0 ;  /* 0x000000000000781c */ /* 0x000fe20003f4e808 */
[----:B------:R-:W4:Y:S01]  /*0c90*/  LDG.E.EL.64 R24, [R24.64+0x800] ;  /* 0x0008000418187981 */ /* 0x000f22000c2e1b00 */
[----:B------:R-:W-:Y:S02]  /*0ca0*/  ISETP.LT.AND P0, PT, R0, 0xe10, PT ;  /* 0x00000e100000780c */ /* 0x000fe40003f01270 */
[----:B------:R-:W-:Y:S01]  /*0cb0*/  IADD3 R32, R32, 0x400, RZ ;  /* 0x0000040020207810 */ /* 0x000fe20007ffe0ff */
[----:B------:R-:W5:Y:S01]  /*0cc0*/  LDG.E.EL.64 R22, [R22.64+0x800] ;  /* 0x0008000416167981 */ /* 0x000f62000c2e1b00 */
[----:B------:R-:W-:-:S05]  /*0cd0*/  SEL R17, RZ, 0x3f800000, !P0 ;  /* 0x3f800000ff117807 */ /* 0x000fca0004000000 */
[----:B------:R-:W-:Y:S01]  /*0ce0*/  FADD R17, R17, 1 ;  /* 0x3f80000011117421 */ /* 0x000fe20000000000 */
[----:B------:R-:W-:-:S05]  /*0cf0*/  PLOP3.LUT P0, PT, PT, PT, UP0, 0x40, 0x0 ;  /* 0x000000000000781c */ /* 0x000fca0003f0e808 */
[----:B------:R-:W1:Y:S01]  /*0d00*/  MUFU.RCP R17, R17 ;  /* 0x0000001100117308 */ /* 0x000e620000001000 */
[----:B------:R-:W-:Y:S02]  /*0d10*/  FSEL R33, R39, RZ, P0 ;  /* 0x000000ff27217208 */ /* 0x000fe40000000000 */
[----:B------:R-:W-:-:S03]  /*0d20*/  PLOP3.LUT P0, PT, PT, PT, UP0, 0x40, 0x0 ;  /* 0x000000000000781c */ /* 0x000fc60003f0e808 */
[----:B------:R-:W-:Y:S01]  /*0d30*/  FADD R0, -R33, R31 ;  /* 0x0000001f21007221 */ /* 0x000fe20000000100 */
[----:B------:R-:W-:Y:S02]  /*0d40*/  FSEL R37, R37, RZ, P0 ;  /* 0x000000ff25257208 */ /* 0x000fe40000000000 */
[----:B------:R-:W-:Y:S02]  /*0d50*/  PLOP3.LUT P0, PT, PT, PT, UP0, 0x40, 0x0 ;  /* 0x000000000000781c */ /* 0x000fe40003f0e808 */
[----:B------:R-:W-:Y:S01]  /*0d60*/  FSEL R38, R36, RZ, P1 ;  /* 0x000000ff24267208 */ /* 0x000fe20000800000 */
[----:B-1----:R-:W-:-:S04]  /*0d70*/  FFMA R34, R0, R17, R33 ;  /* 0x0000001100227223 */ /* 0x002fc80000000021 */
[----:B------:R-:W-:Y:S01]  /*0d80*/  FADD R39, R31, -R34 ;  /* 0x800000221f277221 */ /* 0x000fe20000000000 */
[----:B------:R-:W-:Y:S02]  /*0d90*/  FSEL R34, R34, R33, P2 ;  /* 0x0000002122227208 */ /* 0x000fe40001000000 */
[----:B------:R-:W-:Y:S01]  /*0da0*/  FSEL R33, R4, RZ, P0 ;  /* 0x000000ff04217208 */ /* 0x000fe20000000000 */
[----:B0-----:R-:W-:Y:S01]  /*0db0*/  FADD R3, -R38, R40 ;  /* 0x0000002826037221 */ /* 0x001fe20000000100 */
[----:B------:R-:W-:-:S03]  /*0dc0*/  FADD R2, -R37, R35 ;  /* 0x0000002325027221 */ /* 0x000fc60000000100 */
[----:B------:R-:W-:Y:S01]  /*0dd0*/  FADD R4, -R33, R16 ;  /* 0x0000001021047221 */ /* 0x000fe20000000100 */
[-C--:B------:R-:W-:Y:S01]  /*0de0*/  FFMA R19, R3, R17.reuse, R38 ;  /* 0x0000001103137223 */ /* 0x080fe20000000026 */
[-C--:B------:R-:W-:Y:S01]  /*0df0*/  FFMA R36, R2, R17.reuse, R37 ;  /* 0x0000001102247223 */ /* 0x080fe20000000025 */
[----:B------:R-:W-:Y:S01]  /*0e00*/  PLOP3.LUT P0, PT, PT, PT, UP0, 0x40, 0x0 ;  /* 0x000000000000781c */ /* 0x000fe20003f0e808 */
[----:B------:R-:W-:Y:S01]  /*0e10*/  FFMA R17, R4, R17, R33 ;  /* 0x0000001104117223 */ /* 0x000fe20000000021 */
[----:B------:R-:W-:Y:S01]  /*0e20*/  PLOP3.LUT P2, PT, PT, PT, UP0, 0x40, 0x0 ;  /* 0x000000000000781c */ /* 0x000fe20003f4e808 */
[----:B------:R-:W-:Y:S01]  /*0e30*/  FADD R40, R40, -R19 ;  /* 0x8000001328287221 */ /* 0x000fe20000000000 */
[----:B------:R-:W-:Y:S02]  /*0e40*/  PLOP3.LUT P1, PT, PT, PT, UP0, 0x40, 0x0 ;  /* 0x000000000000781c */ /* 0x000fe40003f2e808 */
[----:B------:R-:W-:Y:S02]  /*0e50*/  FSEL R33, R17, R33, P0 ;  /* 0x0000002111217208 */ /* 0x000fe40000000000 */
[----:B------:R-:W-:-:S02]  /*0e60*/  PLOP3.LUT P0, PT, PT, PT, UP0, 0x80, 0x0 ;  /* 0x000000000000781c */ /* 0x000fc40003f0f008 */
[----:B------:R-:W-:Y:S01]  /*0e70*/  FSEL R38, R19, R38, P2 ;  /* 0x0000002613267208 */ /* 0x000fe20001000000 */
[----:B------:R-:W-:Y:S01]  /*0e80*/  FADD R35, R35, -R36 ;  /* 0x8000002423237221 */ /* 0x000fe20000000000 */
[----:B------:R-:W-:Y:S01]  /*0e90*/  FSEL R36, R36, R37, P1 ;  /* 0x0000002524247208 */ /* 0x000fe20000800000 */
[----:B------:R-:W-:Y:S01]  /*0ea0*/  FADD R37, R16, -R17 ;  /* 0x8000001110257221 */ /* 0x000fe20000000000 */
[C---:B------:R-:W-:Y:S01]  /*0eb0*/  IMAD.WIDE R42, R32.reuse, R43, c[0x0][0x178] ;  /* 0x00005e00202a7625 */ /* 0x040fe200078e022b */
[----:B------:R-:W-:Y:S01]  /*0ec0*/  CS2R R16, SRZ ;  /* 0x0000000000107805 */ /* 0x000fe2000001ff00 */
[----:B------:R-:W-:Y:S01]  /*0ed0*/  PLOP3.LUT P1, PT, PT, PT, UP0, 0x80, 0x0 ;  /* 0x000000000000781c */ /* 0x000fe20003f2f008 */
[----:B------:R-:W-:Y:S01]  /*0ee0*/  CS2R R30, SRZ ;  /* 0x00000000001e7805 */ /* 0x000fe2000001ff00 */
[----:B------:R-:W-:-:S11]  /*0ef0*/  IMAD.WIDE R44, R32, R45, c[0x0][0x160] ;  /* 0x00005800202c7625 */ /* 0x000fd600078e022d */
[----:B------:R-:W4:Y:S01]  /*0f00*/  @!P1 LDG.E.EF.64 R30, [R44.64] ;  /* 0x000000042c1e9981 */ /* 0x000f22000c0e1b00 */
[----:B--2---:R-:W-:-:S04]  /*0f10*/  IMAD.U32 R19, R28, 0x10000, RZ ;  /* 0x000100001c137824 */ /* 0x004fc800078e00ff */
[----:B---3--:R-:W-:Y:S02]  /*0f20*/  FADD R12, R12, R19 ;  /* 0x000000130c0c7221 */ /* 0x008fe40000000000 */
[----:B------:R-:W-:-:S06]  /*0f30*/  CS2R R18, SRZ ;  /* 0x0000000000127805 */ /* 0x000fcc000001ff00 */
[----:B------:R0:W2:Y:S01]  /*0f40*/  @!P0 LDG.E.EF.128 R16, [R42.64] ;  /* 0x000000042a108981 */ /* 0x0000a2000c0e1d00 */
[----:B-----5:R-:W-:Y:S01]  /*0f50*/  IMAD.U32 R41, R23, 0x10000, RZ ;  /* 0x0001000017297824 */ /* 0x020fe200078e00ff */
[----:B------:R-:W-:-:S05]  /*0f60*/  PRMT R28, R22, 0x7632, R28 ;  /* 0x00007632161c7816 */ /* 0x000fca000000001c */
[----:B0-----:R-:W-:Y:S02]  /*0f70*/  IMAD.U32 R42, R28, 0x10000, RZ ;  /* 0x000100001c2a7824 */ /* 0x001fe400078e00ff */
[----:B------:R-:W-:Y:S01]  /*0f80*/  IMAD.U32 R43, R22, 0x10000, RZ ;  /* 0x00010000162b7824 */ /* 0x000fe200078e00ff */
[----:B------:R-:W-:Y:S01]  /*0f90*/  FFMA R39, R0, R39, RZ ;  /* 0x0000002700277223 */ /* 0x000fe200000000ff */
[----:B------:R-:W-:Y:S01]  /*0fa0*/  FFMA R40, R3, R40, RZ ;  /* 0x0000002803287223 */ /* 0x000fe200000000ff */
[----:B------:R-:W-:Y:S01]  /*0fb0*/  PRMT R28, R28, 0x7632, R28 ;  /* 0x000076321c1c7816 */ /* 0x000fe2000000001c */
[----:B------:R-:W-:Y:S01]  /*0fc0*/  FFMA R37, R4, R37, RZ ;  /* 0x0000002504257223 */ /* 0x000fe200000000ff */
[----:B------:R-:W-:-:S03]  /*0fd0*/  PRMT R23, R29, 0x7632, R23 ;  /* 0x000076321d177816 */ /* 0x000fc60000000017 */
[----:B------:R-:W-:Y:S02]  /*0fe0*/  IMAD.U32 R4, R28, 0x10000, RZ ;  /* 0x000100001c047824 */ /* 0x000fe400078e00ff */
[----:B------:R-:W-:Y:S02]  /*0ff0*/  IMAD.U32 R28, R23, 0x10000, RZ ;  /* 0x00010000171c7824 */ /* 0x000fe400078e00ff */
[----:B------:R-:W-:Y:S01]  /*1000*/  FADD R4, R13, R4 ;  /* 0x000000040d047221 */ /* 0x000fe20000000000 */
[----:B------:R-:W-:Y:S01]  /*1010*/  IMAD.U32 R29, R29, 0x10000, RZ ;  /* 0x000100001d1d7824 */ /* 0x000fe200078e00ff */
[----:B------:R-:W-:-:S03]  /*1020*/  FADD R15, R15, R28 ;  /* 0x0000001c0f0f7221 */ /* 0x000fc60000000000 */
[----:B------:R-:W-:Y:S01]  /*1030*/  FADD R29, R14, R29 ;  /* 0x0000001d0e1d7221 */ /* 0x000fe20000000000 */
[----:B------:R-:W-:Y:S01]  /*1040*/  PLOP3.LUT P6, PT, PT, PT, UP0, 0x80, 0x0 ;  /* 0x000000000000781c */ /* 0x000fe20003fcf008 */
[----:B------:R-:W-:Y:S01]  /*1050*/  FFMA R35, R2, R35, RZ ;  /* 0x0000002302237223 */ /* 0x000fe200000000ff */
[----:B------:R-:W-:Y:S02]  /*1060*/  PLOP3.LUT P4, PT, PT, PT, UP0, 0x40, 0x0 ;  /* 0x000000000000781c */ /* 0x000fe40003f8e808 */
[----:B------:R-:W-:Y:S02]  /*1070*/  PLOP3.LUT P5, PT, PT, PT, UP0, 0x80, 0x0 ;  /* 0x000000000000781c */ /* 0x000fe40003faf008 */
[----:B------:R-:W-:Y:S02]  /*1080*/  PLOP3.LUT P3, PT, PT, PT, UP0, 0x40, 0x0 ;  /* 0x000000000000781c */ /* 0x000fe40003f6e808 */
[----:B------:R-:W-:-:S04]  /*1090*/  PLOP3.LUT P2, PT, PT, PT, UP0, 0x40, 0x0 ;  /* 0x000000000000781c */ /* 0x000fc80003f4e808 */
[----:B------:R-:W-:Y:S02]  /*10a0*/  FSEL R39, R39, RZ, P2 ;  /* 0x000000ff27277208 */ /* 0x000fe40001000000 */
[----:B------:R-:W-:Y:S01]  /*10b0*/  PLOP3.LUT P2, PT, PT, PT, UP0, 0x80, 0x0 ;  /* 0x000000000000781c */ /* 0x000fe20003f4f008 */
[C---:B----4-:R-:W-:Y:S01]  /*10c0*/  IMAD.U32 R14, R31.reuse, 0x10000, RZ ;  /* 0x000100001f0e7824 */ /* 0x050fe200078e00ff */
[----:B------:R-:W-:Y:S02]  /*10d0*/  PRMT R31, R31, 0x7632, R31 ;  /* 0x000076321f1f7816 */ /* 0x000fe4000000001f */
[----:B--2---:R-:W-:-:S05]  /*10e0*/  I2FP.F32.S32 R18, R18 ;  /* 0x0000001200127245 */ /* 0x004fca0000201400 */
[----:B------:R-:W-:Y:S01]  /*10f0*/  FMUL R44, R27, R18 ;  /* 0x000000121b2c7220 */ /* 0x000fe20000400000 */
[----:B------:R-:W-:-:S04]  /*1100*/  IMAD.U32 R18, R25, 0x10000, RZ ;  /* 0x0001000019127824 */ /* 0x000fc800078e00ff */
[----:B------:R-:W-:Y:S01]  /*1110*/  FFMA R18, R18, R44, R41 ;  /* 0x0000002c12127223 */ /* 0x000fe20000000029 */
[----:B------:R-:W-:Y:S01]  /*1120*/  IMAD.U32 R41, RZ, RZ, UR8 ;  /* 0x00000008ff297e24 */ /* 0x000fe2000f8e00ff */
[----:B------:R-:W-:Y:S02]  /*1130*/  I2FP.F32.S32 R44, R17 ;  /* 0x00000011002c7245 */ /* 0x000fe40000201400 */
[----:B------:R-:W-:Y:S02]  /*1140*/  PRMT R17, R24, 0x7632, R17 ;  /* 0x0000763218117816 */ /* 0x000fe40000000011 */
[C---:B------:R-:W-:Y:S02]  /*1150*/  ISETP.LT.AND P0, PT, R41.reuse, 0xe10, PT ;  /* 0x00000e102900780c */ /* 0x040fe40003f01270 */
[----:B------:R-:W-:Y:S01]  /*1160*/  ISETP.LT.AND P1, PT, R41, 0xe10, PT ;  /* 0x00000e102900780c */ /* 0x000fe20003f21270 */
[----:B------:R-:W-:Y:S01]  /*1170*/  IMAD.U32 R17, R17, 0x10000, RZ ;  /* 0x0001000011117824 */ /* 0x000fe200078e00ff */
[----:B------:R-:W-:Y:S01]  /*1180*/  SEL R41, RZ, 0x3f800000, !P0 ;  /* 0x3f800000ff297807 */ /* 0x000fe20004000000 */
[----:B------:R-:W-:Y:S01]  /*1190*/  FMUL R44, R27, R44 ;  /* 0x0000002c1b2c7220 */ /* 0x000fe20000400000 */
[----:B------:R-:W-:-:S02]  /*11a0*/  I2FP.F32.S32 R16, R16 ;  /* 0x0000001000107245 */ /* 0x000fc40000201400 */
[----:B------:R-:W-:Y:S01]  /*11b0*/  PLOP3.LUT P0, PT, PT, PT, UP0, 0x40, 0x0 ;  /* 0x000000000000781c */ /* 0x000fe20003f0e808 */
[----:B------:R-:W-:Y:S01]  /*11c0*/  FFMA R17, R17, R44, R42 ;  /* 0x0000002c11117223 */ /* 0x000fe2000000002a */
[----:B------:R-:W-:Y:S01]  /*11d0*/  FADD R41, R41, 1 ;  /* 0x3f80000029297421 */ /* 0x000fe20000000000 */
[----:B------:R-:W-:Y:S01]  /*11e0*/  SEL R42, RZ, 0x3f800000, !P1 ;  /* 0x3f800000ff2a7807 */ /* 0x000fe20004800000 */
[----:B------:R-:W-:Y:S01]  /*11f0*/  IMAD.U32 R24, R24, 0x10000, RZ ;  /* 0x0001000018187824 */ /* 0x000fe200078e00ff */
[----:B------:R-:W-:Y:S02]  /*1200*/  FMUL R16, R27, R16 ;  /* 0x000000101b107220 */ /* 0x000fe40000400000 */
[----:B------:R-:W-:Y:S02]  /*1210*/  FSEL R41, R41, R42, P0 ;  /* 0x0000002a29297208 */ /* 0x000fe40000000000 */
[----:B------:R-:W-:Y:S01]  /*1220*/  FFMA R24, R24, R16, R43 ;  /* 0x0000001018187223 */ /* 0x000fe2000000002b */
[----:B------:R-:W-:-:S02]  /*1230*/  PLOP3.LUT P0, PT, PT, PT, UP0, 0x40, 0x0 ;  /* 0x000000000000781c */ /* 0x000fc40003f0e808 */
[----:B------:R-:W-:-:S05]  /*1240*/  FADD R16, R41, 1 ;  /* 0x3f80000029107421 */ /* 0x000fca0000000000 */
[----:B------:R-:W-:-:S05]  /*1250*/  FSEL R22, R16, R41, P0 ;  /* 0x0000002910167208 */ /* 0x000fca0000000000 */
[----:B------:R-:W-:-:S04]  /*1260*/  FADD R43, R22, R22 ;  /* 0x00000016162b7221 */ /* 0x000fc80000000000 */
[C---:B------:R-:W-:Y:S01]  /*1270*/  FMUL R0, R43.reuse, 16777216 ;  /* 0x4b8000002b007820 */ /* 0x040fe20000400000 */
[C---:B------:R-:W-:Y:S01]  /*1280*/  FSETP.GEU.AND P0, PT, R43.reuse, 1.175494350822287508e-38, PT ;  /* 0x008000002b00780b */ /* 0x040fe20003f0e000 */
[----:B------:R-:W-:Y:S01]  /*1290*/  FADD R3, R43, R22 ;  /* 0x000000162b037221 */ /* 0x000fe20000000000 */
[----:B------:R-:W-:Y:S02]  /*12a0*/  IMAD.U32 R41, R30, 0x10000, RZ ;  /* 0x000100001e297824 */ /* 0x000fe400078e00ff */
[----:B------:R-:W-:Y:S01]  /*12b0*/  FSEL R42, R0, R43, !P0 ;  /* 0x0000002b002a7208 */ /* 0x000fe20004000000 */
[C---:B------:R-:W-:Y:S01]  /*12c0*/  FMUL R0, R3.reuse, 16777216 ;  /* 0x4b80000003007820 */ /* 0x040fe20000400000 */
[----:B------:R-:W-:Y:S01]  /*12d0*/  FSETP.GEU.AND P1, PT, R3, 1.175494350822287508e-38, PT ;  /* 0x008000000300780b */ /* 0x000fe20003f2e000 */
[----:B------:R-:W-:Y:S02]  /*12e0*/  FFMA R41, R12, R24, R41 ;  /* 0x000000180c297223 */ /* 0x000fe40000000029 */
[----:B------:R-:W0:Y:S01]  /*12f0*/  MUFU.RCP R24, R42 ;  /* 0x0000002a00187308 */ /* 0x000e220000001000 */
[----:B------:R-:W-:Y:S01]  /*1300*/  FSEL R44, R0, R3, !P1 ;  /* 0x00000003002c7208 */ /* 0x000fe20004800000 */
[----:B------:R-:W-:Y:S01]  /*1310*/  FMUL R45, R22, 16777216 ;  /* 0x4b800000162d7820 */ /* 0x000fe20000400000 */
[----:B------:R-:W-:-:S05]  /*1320*/  PRMT R30, R30, 0x7632, R30 ;  /* 0x000076321e1e7816 */ /* 0x000fca000000001e */
[----:B------:R-:W1:Y:S01]  /*1330*/  MUFU.RCP R12, R44 ;  /* 0x0000002c000c7308 */ /* 0x000e620000001000 */
[----:B------:R-:W-:Y:S02]  /*1340*/  FSEL R0, R45, R22, !P0 ;  /* 0x000000162d007208 */ /* 0x000fe40004000000 */
[----:B------:R-:W-:Y:S01]  /*1350*/  I2FP.F32.S32 R28, R19 ;  /* 0x00000013001c7245 */ /* 0x000fe20000201400 */
[----:B------:R-:W-:-:S04]  /*1360*/  IMAD.U32 R19, R30, 0x10000, RZ ;  /* 0x000100001e137824 */ /* 0x000fc800078e00ff */
[----:B------:R-:W2:Y:S01]  /*1370*/  MUFU.RCP R13, R16 ;  /* 0x00000010000d7308 */ /* 0x000ea20000001000 */
[----:B0-----:R-:W-:Y:S01]  /*1380*/  FMUL R24, R24, R0 ;  /* 0x0000000018187220 */ /* 0x001fe20000400000 */
[----:B------:R-:W-:Y:S01]  /*1390*/  FSEL R0, R45, R22, !P1 ;  /* 0x000000162d007208 */ /* 0x000fe20004800000 */
[----:B------:R-:W-:Y:S01]  /*13a0*/  FFMA R17, R4, R17, R19 ;  /* 0x0000001104117223 */ /* 0x000fe20000000013 */
[--C-:B------:R-:W-:Y:S01]  /*13b0*/  FFMA R18, R29, R18, R14.reuse ;  /* 0x000000121d127223 */ /* 0x100fe2000000000e */
[----:B------:R-:W-:Y:S01]  /*13c0*/  PRMT R14, R23, 0x7632, R14 ;  /* 0x00007632170e7816 */ /* 0x000fe2000000000e */
[----:B------:R-:W-:Y:S01]  /*13d0*/  FADD R23, -R38, R41 ;  /* 0x0000002926177221 */ /* 0x000fe20000000100 */
[----:B------:R-:W-:Y:S01]  /*13e0*/  FADD R4, -R34, R17 ;  /* 0x0000001122047221 */ /* 0x000fe20000000100 */
[----:B-1----:R-:W-:Y:S01]  /*13f0*/  FMUL R12, R12, R0 ;  /* 0x000000000c0c7220 */ /* 0x002fe20000400000 */
[----:B------:R-:W-:Y:S01]  /*1400*/  FADD R0, R3, R22 ;  /* 0x0000001603007221 */ /* 0x000fe20000000000 */
[----:B------:R-:W-:Y:S01]  /*1410*/  FMUL R27, R27, R28 ;  /* 0x0000001c1b1b7220 */ /* 0x000fe20000400000 */
[----:B------:R-:W-:-:S02]  /*1420*/  PRMT R25, R25, 0x7632, R25 ;  /* 0x0000763219197816 */ /* 0x000fc40000000019 */
[C---:B------:R-:W-:Y:S01]  /*1430*/  FMUL R2, R0.reuse, 16777216 ;  /* 0x4b80000000027820 */ /* 0x040fe20000400000 */
[----:B------:R-:W-:Y:S01]  /*1440*/  FSETP.GEU.AND P0, PT, R0, 1.175494350822287508e-38, PT ;  /* 0x008000000000780b */ /* 0x000fe20003f0e000 */
[-C--:B--2---:R-:W-:Y:S01]  /*1450*/  FFMA R16, R23, R13.reuse, R38 ;  /* 0x0000000d17107223 */ /* 0x084fe20000000026 */
[----:B------:R-:W-:Y:S02]  /*1460*/  FFMA R28, R4, R13, R34 ;  /* 0x0000000d041c7223 */ /* 0x000fe40000000022 */
[----:B------:R-:W-:Y:S02]  /*1470*/  FSEL R42, R2, R0, !P0 ;  /* 0x00000000022a7208 */ /* 0x000fe40004000000 */
[----:B------:R-:W-:Y:S01]  /*1480*/  FSEL R45, R45, R22, !P0 ;  /* 0x000000162d2d7208 */ /* 0x000fe20004000000 */
[----:B------:R-:W-:Y:S01]  /*1490*/  FADD R29, R41, -R16 ;  /* 0x80000010291d7221 */ /* 0x000fe20000000000 */
[----:B------:R-:W-:Y:S02]  /*14a0*/  PLOP3.LUT P1, PT, PT, PT, UP0, 0x40, 0x0 ;  /* 0x000000000000781c */ /* 0x000fe40003f2e808 */
[----:B------:R-:W-:Y:S01]  /*14b0*/  FSEL R19, R16, R38, P4 ;  /* 0x0000002610137208 */ /* 0x000fe20002000000 */
[----:B------:R-:W-:Y:S01]  /*14c0*/  IMAD.U32 R16, R25, 0x10000, RZ ;  /* 0x0001000019107824 */ /* 0x000fe200078e00ff */
[----:B------:R-:W-:Y:S01]  /*14d0*/  FSEL R34, R28, R34, P3 ;  /* 0x000000221c227208 */ /* 0x000fe20001800000 */
[----:B------:R-:W-:Y:S01]  /*14e0*/  FADD R28, R17, -R28 ;  /* 0x8000001c111c7221 */ /* 0x000fe20000000000 */
[----:B------:R-:W-:Y:S01]  /*14f0*/  FSETP.NEU.AND P0, PT, R43, RZ, PT ;  /* 0x000000ff2b00720b */ /* 0x000fe20003f0d000 */
[----:B------:R-:W-:Y:S01]  /*1500*/  IMAD.U32 R25, R14, 0x10000, RZ ;  /* 0x000100000e197824 */ /* 0x000fe200078e00ff */
[----:B------:R-:W-:Y:S01]  /*1510*/  FSEL R40, R40, RZ, P1 ;  /* 0x000000ff28287208 */ /* 0x000fe20000800000 */
[----:B------:R-:W-:Y:S01]  /*1520*/  @!P6 FFMA R39, R4, R28, R39 ;  /* 0x0000001c0427e223 */ /* 0x000fe20000000027 */
[----:B------:R-:W-:Y:S01]  /*1530*/  FSEL R24, R24, RZ, P0 ;  /* 0x000000ff18187208 */ /* 0x000fe20000000000 */
[----:B------:R-:W-:Y:S01]  /*1540*/  FADD R14, R34, -R19 ;  /* 0x80000013220e7221 */ /* 0x000fe20000000000 */
[----:B------:R-:W-:Y:S01]  /*1550*/  FFMA R4, R16, R27, R25 ;  /* 0x0000001b10047223 */ /* 0x000fe20000000019 */
[----:B------:R-:W-:Y:S01]  /*1560*/  FADD R16, -R33, R18 ;  /* 0x0000001221107221 */ /* 0x000fe20000000100 */
[----:B------:R-:W-:Y:S01]  /*1570*/  @!P5 FFMA R40, R23, R29, R40 ;  /* 0x0000001d1728d223 */ /* 0x000fe20000000028 */
[C---:B------:R-:W-:Y:S01]  /*1580*/  FFMA R19, R14.reuse, R24, R19 ;  /* 0x000000180e137223 */ /* 0x040fe20000000013 */
[----:B------:R-:W-:Y:S01]  /*1590*/  FMUL R23, R14, R14 ;  /* 0x0000000e0e177220 */ /* 0x000fe20000400000 */
[----:B------:R-:W-:Y:S01]  /*15a0*/  PLOP3.LUT P1, PT, PT, PT, UP0, 0x40, 0x0 ;  /* 0x000000000000781c */ /* 0x000fe20003f2e808 */
[----:B------:R-:W-:Y:S01]  /*15b0*/  FFMA R14, R16, R13, R33 ;  /* 0x0000000d100e7223 */ /* 0x000fe20000000021 */
[----:B------:R-:W-:Y:S01]  /*15c0*/  PLOP3.LUT P0, PT, PT, PT, UP0, 0x40, 0x0 ;  /* 0x000000000000781c */ /* 0x000fe20003f0e808 */
[----:B------:R-:W-:Y:S01]  /*15d0*/  FADD R39, R40, R39 ;  /* 0x0000002728277221 */ /* 0x000fe20000000000 */
[----:B------:R-:W-:Y:S01]  /*15e0*/  FSEL R37, R37, RZ, P1 ;  /* 0x000000ff25257208 */ /* 0x000fe20000800000 */
[----:B------:R-:W-:Y:S01]  /*15f0*/  FMUL R23, R23, R22 ;  /* 0x0000001617177220 */ /* 0x000fe20000400000 */
[----:B------:R-:W-:Y:S01]  /*1600*/  FADD R25, R18, -R14 ;  /* 0x8000000e12197221 */ /* 0x000fe20000000000 */
[----:B------:R-:W0:Y:S01]  /*1610*/  MUFU.RCP R2, R42 ;  /* 0x0000002a00027308 */ /* 0x000e220000001000 */
[----:B------:R-:W-:Y:S01]  /*1620*/  IMAD.U32 R22, R31, 0x10000, RZ ;  /* 0x000100001f167824 */ /* 0x000fe200078e00ff */
[----:B------:R-:W-:Y:S01]  /*1630*/  FSEL R28, R14, R33, P0 ;  /* 0x000000210e1c7208 */ /* 0x000fe20000000000 */
[----:B------:R-:W-:Y:S01]  /*1640*/  @!P2 FFMA R37, R16, R25, R37 ;  /* 0x000000191025a223 */ /* 0x000fe20000000025 */
[----:B------:R-:W-:Y:S01]  /*1650*/  FSETP.NEU.AND P0, PT, R3, RZ, PT ;  /* 0x000000ff0300720b */ /* 0x000fe20003f0d000 */
[----:B------:R-:W-:Y:S01]  /*1660*/  FFMA R24, R24, R23, R39 ;  /* 0x0000001718187223 */ /* 0x000fe20000000027 */
[----:B------:R-:W-:Y:S01]  /*1670*/  FFMA R15, R15, R4, R22 ;  /* 0x000000040f0f7223 */ /* 0x000fe20000000016 */
[----:B------:R-:W-:Y:S01]  /*1680*/  FADD R14, -R19, R28 ;  /* 0x0000001c130e7221 */ /* 0x000fe20000000100 */
[----:B------:R-:W-:Y:S01]  /*1690*/  FSEL R12, R12, RZ, P0 ;  /* 0x000000ff0c0c7208 */ /* 0x000fe20000000000 */
[----:B------:R-:W-:Y:S01]  /*16a0*/  FADD R37, R24, R37 ;  /* 0x0000002518257221 */ /* 0x000fe20000000000 */
[----:B------:R-:W-:Y:S01]  /*16b0*/  FADD R24, -R36, R15 ;  /* 0x0000000f24187221 */ /* 0x000fe20000000100 */
[----:B------:R-:W-:Y:S01]  /*16c0*/  FADD R4, R0, R0 ;  /* 0x0000000000047221 */ /* 0x000fe20000000000 */
[C---:B------:R-:W-:Y:S01]  /*16d0*/  FMUL R16, R14.reuse, R14 ;  /* 0x0000000e0e107220 */ /* 0x040fe20000400000 */
[----:B------:R-:W-:Y:S01]  /*16e0*/  FFMA R14, R14, R12, R19 ;  /* 0x0000000c0e0e7223 */ /* 0x000fe20000000013 */
[----:B------:R-:W-:Y:S01]  /*16f0*/  FFMA R19, R24, R13, R36 ;  /* 0x0000000d18137223 */ /* 0x000fe20000000024 */
[----:B------:R-:W-:-:S02]  /*1700*/  PLOP3.LUT P4, PT, PT, PT, UP0, 0x40, 0x0 ;  /* 0x000000000000781c */ /* 0x000fc40003f8e808 */
[----:B------:R-:W-:Y:S02]  /*1710*/  PLOP3.LUT P5, PT, PT, PT, UP0, 0x80, 0x0 ;  /* 0x000000000000781c */ /* 0x000fe40003faf008 */
[----:B------:R-:W-:Y:S01]  /*1720*/  FSETP.GEU.AND P2, PT, |R4|, 1.175494350822287508e-38, PT ;  /* 0x008000000400780b */ /* 0x000fe20003f4e200 */
[----:B0-----:R-:W-:Y:S01]  /*1730*/  FMUL R2, R2, R45 ;  /* 0x0000002d02027220 */ /* 0x001fe20000400000 */
[----:B------:R-:W-:Y:S01]  /*1740*/  FSETP.NEU.AND P1, PT, R0, RZ, PT ;  /* 0x000000ff0000720b */ /* 0x000fe20003f2d000 */
[C---:B------:R-:W-:Y:S01]  /*1750*/  FMUL R13, R4.reuse, 0.25 ;  /* 0x3e800000040d7820 */ /* 0x040fe20000400000 */
[----:B------:R-:W-:Y:S02]  /*1760*/  FSEL R25, R19, R36, P4 ;  /* 0x0000002413197208 */ /* 0x000fe40002000000 */
[----:B------:R-:W-:Y:S02]  /*1770*/  PLOP3.LUT P3, PT, PT, PT, UP0, 0x40, 0x0 ;  /* 0x000000000000781c */ /* 0x000fe40003f6e808 */
[----:B------:R-:W-:Y:S01]  /*1780*/  FSETP.GT.AND P0, PT, |R4|, 8.50705917302346158658e+37, PT ;  /* 0x7e8000000400780b */ /* 0x000fe20003f04200 */
[----:B------:R-:W-:Y:S01]  /*1790*/  FADD R23, R15, -R19 ;  /* 0x800000130f177221 */ /* 0x000fe20000000000 */
[----:B------:R-:W-:Y:S01]  /*17a0*/  FSEL R2, R2, RZ, P1 ;  /* 0x000000ff02027208 */ /* 0x000fe20000800000 */
[----:B------:R-:W-:Y:S01]  /*17b0*/  FMUL R16, R43, R16 ;  /* 0x000000102b107220 */ /* 0x000fe20000400000 */
[----:B------:R-:W-:Y:S01]  /*17c0*/  FSEL R35, R35, RZ, P3 ;  /* 0x000000ff23237208 */ /* 0x000fe20001800000 */
[----:B------:R-:W-:Y:S01]  /*17d0*/  FADD R19, -R14, R25 ;  /* 0x000000190e137221 */ /* 0x000fe20000000100 */
[----:B------:R-:W-:Y:S01]  /*17e0*/  FSEL R22, R13, R4, P0 ;  /* 0x000000040d167208 */ /* 0x000fe20000000000 */
[----:B------:R-:W-:-:S02]  /*17f0*/  FFMA R16, R12, R16, R37 ;  /* 0x000000100c107223 */ /* 0x000fc40000000025 */
[C---:B------:R-:W-:Y:S01]  /*1800*/  FFMA R14, R19.reuse, R2, R14 ;  /* 0x00000002130e7223 */ /* 0x040fe2000000000e */
[----:B------:R-:W-:Y:S01]  /*1810*/  @!P5 FFMA R35, R24, R23, R35 ;  /* 0x000000171823d223 */ /* 0x000fe20000000023 */
[----:B------:R-:W-:Y:S01]  /*1820*/  @!P2 FMUL R22, R22, 16777216 ;  /* 0x4b8000001616a820 */ /* 0x000fe20000400000 */
[----:B------:R-:W-:Y:S02]  /*1830*/  FMUL R12, R19, R19 ;  /* 0x00000013130c7220 */ /* 0x000fe40000400000 */
[----:B------:R-:W-:Y:S01]  /*1840*/  FADD R35, R16, R35 ;  /* 0x0000002310237221 */ /* 0x000fe20000000000 */
[----:B------:R-:W0:Y:S01]  /*1850*/  SHFL.BFLY PT, R19, R14, 0x10, 0x1f ;  /* 0x0e001f000e137f89 */ /* 0x000e2200000e0000 */
[----:B------:R-:W-:Y:S01]  /*1860*/  FMUL R12, R3, R12 ;  /* 0x0000000c030c7220 */ /* 0x000fe20000400000 */
[----:B------:R-:W1:Y:S01]  /*1870*/  MUFU.RCP R22, R22 ;  /* 0x0000001600167308 */ /* 0x000e620000001000 */
[----:B------:R-:W-:Y:S02]  /*1880*/  FMUL R3, R0, 0.25 ;  /* 0x3e80000000037820 */ /* 0x000fe40000400000 */
[----:B------:R-:W-:Y:S01]  /*1890*/  FFMA R12, R2, R12, R35 ;  /* 0x0000000c020c7223 */ /* 0x000fe20000000023 */
[----:B------:R-:W-:-:S02]  /*18a0*/  FADD R2, R4, R4 ;  /* 0x0000000404027221 */ /* 0x000fc40000000000 */
[----:B------:R-:W-:Y:S02]  /*18b0*/  FSEL R3, R3, R0, P0 ;  /* 0x0000000003037208 */ /* 0x000fe40000000000 */
[----:B------:R-:W2:Y:S03]  /*18c0*/  SHFL.BFLY PT, R23, R12, 0x10, 0x1f ;  /* 0x0e001f000c177f89 */ /* 0x000ea600000e0000 */
[----:B------:R-:W-:Y:S01]  /*18d0*/  @!P2 FMUL R3, R3, 16777216 ;  /* 0x4b8000000303a820 */ /* 0x000fe20000400000 */
[----:B------:R-:W-:Y:S02]  /*18e0*/  FSETP.GEU.AND P2, PT, |R2|, 1.175494350822287508e-38, PT ;  /* 0x008000000200780b */ /* 0x000fe40003f4e200 */
[----:B------:R-:W-:Y:S01]  /*18f0*/  FSETP.NEU.AND P1, PT, R4, RZ, PT ;  /* 0x000000ff0400720b */ /* 0x000fe20003f2d000 */
[----:B-1----:R-:W-:Y:S01]  /*1900*/  FMUL R16, R22, R3 ;  /* 0x0000000316107220 */ /* 0x002fe20000400000 */
[C---:B------:R-:W-:Y:S01]  /*1910*/  FMUL R3, R2.reuse, 0.25 ;  /* 0x3e80000002037820 */ /* 0x040fe20000400000 */
[----:B------:R-:W-:-:S03]  /*1920*/  FSETP.GT.AND P0, PT, |R2|, 8.50705917302346158658e+37, PT ;  /* 0x7e8000000200780b */ /* 0x000fc60003f04200 */
[----:B------:R-:W-:Y:S01]  /*1930*/  FSEL R16, R16, RZ, P1 ;  /* 0x000000ff10107208 */ /* 0x000fe20000800000 */
[----:B0-----:R-:W-:Y:S01]  /*1940*/  FADD R19, -R14, R19 ;  /* 0x000000130e137221 */ /* 0x001fe20000000100 */
[----:B------:R-:W-:-:S03]  /*1950*/  FSEL R22, R3, R2, P0 ;  /* 0x0000000203167208 */ /* 0x000fc60000000000 */
[C---:B------:R-:W-:Y:S01]  /*1960*/  FFMA R14, R19.reuse, R16, R14 ;  /* 0x00000010130e7223 */ /* 0x040fe2000000000e */
[----:B------:R-:W-:Y:S01]  /*1970*/  FMUL R19, R19, R19 ;  /* 0x0000001313137220 */ /* 0x000fe20000400000 */
[----:B------:R-:W-:-:S03]  /*1980*/  @!P2 FMUL R22, R22, 16777216 ;  /* 0x4b8000001616a820 */ /* 0x000fc60000400000 */
[----:B------:R-:W-:Y:S01]  /*1990*/  FMUL R19, R0, R19 ;  /* 0x0000001300137220 */ /* 0x000fe20000400000 */
[----:B------:R-:W0:Y:S01]  /*19a0*/  SHFL.BFLY PT, R25, R14, 0x8, 0x1f ;  /* 0x0d001f000e197f89 */ /* 0x000e2200000e0000 */
[----:B--2---:R-:W-:Y:S01]  /*19b0*/  FADD R23, R12, R23 ;  /* 0x000000170c177221 */ /* 0x004fe20000000000 */
[----:B------:R-:W1:Y:S03]  /*19c0*/  MUFU.RCP R22, R22 ;  /* 0x0000001600167308 */ /* 0x000e660000001000 */
[----:B------:R-:W-:Y:S01]  /*19d0*/  FFMA R19, R16, R19, R23 ;  /* 0x0000001310137223 */ /* 0x000fe20000000017 */
[----:B------:R-:W-:Y:S01]  /*19e0*/  FSEL R13, R13, R4, P0 ;  /* 0x000000040d0d7208 */ /* 0x000fe20000000000 */
[----:B------:R-:W-:-:S03]  /*19f0*/  FADD R0, R2, R2 ;  /* 0x0000000202007221 */ /* 0x000fc60000000000 */
[----:B------:R-:W2:Y:S01]  /*1a00*/  SHFL.BFLY PT, R12, R19, 0x8, 0x1f ;  /* 0x0d001f00130c7f89 */ /* 0x000ea200000e0000 */
        /* <DEDUP_REMOVED lines=13> */
[----:B--2---:R-:W-:Y:S01]  /*1ae0*/  FADD R19, R19, R12 ;  /* 0x0000000c13137221 */ /* 0x004fe20000000000 */
[----:B------:R-:W0:Y:S01]  /*1af0*/  SHFL.BFLY PT, R23, R14, 0x4, 0x1f ;  /* 0x0c801f000e177f89 */ /* 0x000e2200000e0000 */
[----:B------:R-:W1:Y:S02]  /*1b00*/  MUFU.RCP R22, R22 ;  /* 0x0000001600167308 */ /* 0x000e640000001000 */
[----:B------:R-:W-:Y:S01]  /*1b10*/  FFMA R19, R16, R25, R19 ;  /* 0x0000001910137223 */ /* 0x000fe20000000013 */
[----:B------:R-:W-:Y:S01]  /*1b20*/  FSEL R25, R3, R2, P0 ;  /* 0x0000000203197208 */ /* 0x000fe20000000000 */
[----:B------:R-:W-:-:S03]  /*1b30*/  FADD R3, R0, R0 ;  /* 0x0000000000037221 */ /* 0x000fc60000000000 */
[----:B------:R-:W2:Y:S01]  /*1b40*/  SHFL.BFLY PT, R12, R19, 0x4, 0x1f ;  /* 0x0c801f00130c7f89 */ /* 0x000ea200000e0000 */
[----:B------:R-:W-:Y:S01]  /*1b50*/  @!P2 FMUL R25, R25, 16777216 ;  /* 0x4b8000001919a820 */ /* 0x000fe20000400000 */
[C---:B------:R-:W-:Y:S01]  /*1b60*/  FSETP.GEU.AND P2, PT, |R3|.reuse, 1.175494350822287508e-38, PT ;  /* 0x008000000300780b */ /* 0x040fe20003f4e200 */
[C---:B------:R-:W-:Y:S01]  /*1b70*/  FMUL R4, R3.reuse, 0.25 ;  /* 0x3e80000003047820 */ /* 0x040fe20000400000 */
[----:B------:R-:W-:Y:S02]  /*1b80*/  FSETP.NEU.AND P1, PT, R0, RZ, PT ;  /* 0x000000ff0000720b */ /* 0x000fe40003f2d000 */
[----:B------:R-:W-:Y:S01]  /*1b90*/  FSETP.GT.AND P0, PT, |R3|, 8.50705917302346158658e+37, PT ;  /* 0x7e8000000300780b */ /* 0x000fe20003f04200 */
[----:B-1----:R-:W-:-:S03]  /*1ba0*/  FMUL R25, R22, R25 ;  /* 0x0000001916197220 */ /* 0x002fc60000400000 */
[----:B------:R-:W-:Y:S02]  /*1bb0*/  FSEL R22, R4, R3, P0 ;  /* 0x0000000304167208 */ /* 0x000fe40000000000 */
[----:B------:R-:W-:Y:S01]  /*1bc0*/  FSEL R25, R25, RZ, P1 ;  /* 0x000000ff19197208 */ /* 0x000fe20000800000 */
[----:B0-----:R-:W-:Y:S02]  /*1bd0*/  FADD R23, -R14, R23 ;  /* 0x000000170e177221 */ /* 0x001fe40000000100 */
[----:B------:R-:W-:Y:S02]  /*1be0*/  @!P2 FMUL R22, R22, 16777216 ;  /* 0x4b8000001616a820 */ /* 0x000fe40000400000 */
[C---:B------:R-:W-:Y:S01]  /*1bf0*/  FMUL R27, R23.reuse, R23 ;  /* 0x00000017171b7220 */ /* 0x040fe20000400000 */
[----:B------:R-:W-:-:S03]  /*1c00*/  FFMA R14, R23, R25, R14 ;  /* 0x00000019170e7223 */ /* 0x000fc6000000000e */
[----:B------:R-:W-:Y:S01]  /*1c10*/  FMUL R27, R2, R27 ;  /* 0x0000001b021b7220 */ /* 0x000fe20000400000 */
[----:B--2---:R-:W-:Y:S01]  /*1c20*/  FADD R12, R19, R12 ;  /* 0x0000000c130c7221 */ /* 0x004fe20000000000 */
[----:B------:R-:W0:Y:S01]  /*1c30*/  SHFL.BFLY PT, R23, R14, 0x2, 0x1f ;  /* 0x0c401f000e177f89 */ /* 0x000e2200000e0000 */
[----:B------:R-:W1:Y:S02]  /*1c40*/  MUFU.RCP R22, R22 ;  /* 0x0000001600167308 */ /* 0x000e640000001000 */
[----:B------:R-:W-:Y:S01]  /*1c50*/  FFMA R27, R25, R27, R12 ;  /* 0x0000001b191b7223 */ /* 0x000fe2000000000c */
[----:B------:R-:W-:-:S04]  /*1c60*/  FSEL R13, R13, R0, P0 ;  /* 0x000000000d0d7208 */ /* 0x000fc80000000000 */
[----:B------:R-:W2:Y:S01]  /*1c70*/  SHFL.BFLY PT, R16, R27, 0x2, 0x1f ;  /* 0x0c401f001b107f89 */ /* 0x000ea200000e0000 */
[----:B------:R-:W-:Y:S01]  /*1c80*/  @!P2 FMUL R13, R13, 16777216 ;  /* 0x4b8000000d0da820 */ /* 0x000fe20000400000 */
[C---:B------:R-:W-:Y:S01]  /*1c90*/  FSETP.NEU.AND P0, PT, R3.reuse, RZ, PT ;  /* 0x000000ff0300720b */ /* 0x040fe20003f0d000 */
[----:B------:R-:W-:Y:S02]  /*1ca0*/  FADD R2, R3, R3 ;  /* 0x0000000303027221 */ /* 0x000fe40000000000 */
[----:B-1----:R-:W-:-:S03]  /*1cb0*/  FMUL R13, R22, R13 ;  /* 0x0000000d160d7220 */ /* 0x002fc60000400000 */
[----:B------:R-:W-:Y:S02]  /*1cc0*/  FSETP.GEU.AND P1, PT, |R2|, 1.175494350822287508e-38, PT ;  /* 0x008000000200780b */ /* 0x000fe40003f2e200 */
[----:B------:R-:W-:Y:S01]  /*1cd0*/  FSEL R13, R13, RZ, P0 ;  /* 0x000000ff0d0d7208 */ /* 0x000fe20000000000 */
[----:B0-----:R-:W-:Y:S01]  /*1ce0*/  FADD R23, -R14, R23 ;  /* 0x000000170e177221 */ /* 0x001fe20000000100 */
[C---:B------:R-:W-:Y:S01]  /*1cf0*/  FMUL R25, R2.reuse, 0.25 ;  /* 0x3e80000002197820 */ /* 0x040fe20000400000 */
[----:B------:R-:W-:Y:S02]  /*1d00*/  FSETP.GT.AND P0, PT, |R2|, 8.50705917302346158658e+37, PT ;  /* 0x7e8000000200780b */ /* 0x000fe40003f04200 */
[C---:B------:R-:W-:Y:S01]  /*1d10*/  FMUL R19, R23.reuse, R23 ;  /* 0x0000001717137220 */ /* 0x040fe20000400000 */
[----:B------:R-:W-:Y:S01]  /*1d20*/  FFMA R12, R23, R13, R14 ;  /* 0x0000000d170c7223 */ /* 0x000fe2000000000e */
[----:B------:R-:W-:Y:S02]  /*1d30*/  FSEL R25, R25, R2, P0 ;  /* 0x0000000219197208 */ /* 0x000fe40000000000 */
[----:B------:R-:W-:Y:S01]  /*1d40*/  FMUL R19, R0, R19 ;  /* 0x0000001300137220 */ /* 0x000fe20000400000 */
[----:B--2---:R-:W-:Y:S01]  /*1d50*/  FADD R16, R27, R16 ;  /* 0x000000101b107221 */ /* 0x004fe20000000000 */
[----:B------:R-:W0:Y:S01]  /*1d60*/  SHFL.BFLY PT, R23, R12, 0x1, 0x1f ;  /* 0x0c201f000c177f89 */ /* 0x000e2200000e0000 */
[----:B------:R-:W-:-:S02]  /*1d70*/  @!P1 FMUL R25, R25, 16777216 ;  /* 0x4b80000019199820 */ /* 0x000fc40000400000 */
[----:B------:R-:W-:-:S05]  /*1d80*/  FFMA R16, R13, R19, R16 ;  /* 0x000000130d107223 */ /* 0x000fca0000000010 */
[----:B------:R-:W1:Y:S01]  /*1d90*/  SHFL.BFLY PT, R13, R16, 0x1, 0x1f ;  /* 0x0c201f00100d7f89 */ /* 0x000e6200000e0000 */
[----:B------:R-:W2:Y:S01]  /*1da0*/  MUFU.RCP R25, R25 ;  /* 0x0000001900197308 */ /* 0x000ea20000001000 */
[----:B------:R-:W-:-:S05]  /*1db0*/  FSEL R4, R4, R3, P0 ;  /* 0x0000000304047208 */ /* 0x000fca0000000000 */
[----:B------:R-:W-:Y:S01]  /*1dc0*/  @!P1 FMUL R4, R4, 16777216 ;  /* 0x4b80000004049820 */ /* 0x000fe20000400000 */
[----:B------:R-:W-:Y:S02]  /*1dd0*/  FSETP.NEU.AND P0, PT, R2, RZ, PT ;  /* 0x000000ff0200720b */ /* 0x000fe40003f0d000 */
[----:B------:R-:W-:Y:S01]  /*1de0*/  LOP3.LUT P2, RZ, R8, 0x1f, RZ, 0xc0, !PT ;  /* 0x0000001f08ff7812 */ /* 0x000fe2000784c0ff */
[----:B0-----:R-:W-:Y:S01]  /*1df0*/  FADD R23, -R12, R23 ;  /* 0x000000170c177221 */ /* 0x001fe20000000100 */
[----:B--2---:R-:W-:Y:S01]  /*1e00*/  FMUL R4, R25, R4 ;  /* 0x0000000419047220 */ /* 0x004fe20000400000 */
[----:B------:R-:W-:Y:S02]  /*1e10*/  PLOP3.LUT P3, PT, PT, PT, UP0, 0x80, 0x0 ;  /* 0x000000000000781c */ /* 0x000fe40003f6f008 */
[----:B------:R-:W-:Y:S02]  /*1e20*/  FMUL R0, R23, R23 ;  /* 0x0000001717007220 */ /* 0x000fe40000400000 */
[----:B------:R-:W-:Y:S01]  /*1e30*/  FSEL R4, R4, RZ, P0 ;  /* 0x000000ff04047208 */ /* 0x000fe20000000000 */
[----:B-1----:R-:W-:Y:S01]  /*1e40*/  FADD R13, R16, R13 ;  /* 0x0000000d100d7221 */ /* 0x002fe20000000000 */
[----:B------:R-:W-:Y:S01]  /*1e50*/  FMUL R0, R3, R0 ;  /* 0x0000000003007220 */ /* 0x000fe20000400000 */
[----:B------:R-:W-:Y:S01]  /*1e60*/  IMAD.MOV.U32 R3, RZ, RZ, 0x2 ;  /* 0x00000002ff037424 */ /* 0x000fe200078e00ff */
[----:B------:R-:W-:Y:S01]  /*1e70*/  SHF.R.U32.HI R16, RZ, 0x3, R8 ;  /* 0x00000003ff107819 */ /* 0x000fe20000011608 */
[----:B------:R-:W-:Y:S01]  /*1e80*/  FFMA R12, R23, R4, R12 ;  /* 0x00000004170c7223 */ /* 0x000fe2000000000c */
[----:B------:R-:W-:Y:S01]  /*1e90*/  F2FP.BF16.PACK_AB R14, R17, R41 ;  /* 0x00000029110e723e */ /* 0x000fe200000010ff */
[----:B------:R-:W-:Y:S01]  /*1ea0*/  IMAD.WIDE R32, R32, R3, c[0x0][0x1a0] ;  /* 0x0000680020207625 */ /* 0x000fe200078e0203 */
[----:B------:R-:W-:Y:S01]  /*1eb0*/  F2FP.BF16.PACK_AB R15, R15, R18 ;  /* 0x000000120f0f723e */ /* 0x000fe200000010ff */
[----:B------:R-:W-:Y:S01]  /*1ec0*/  FFMA R0, R4, R0, R13 ;  /* 0x0000000004007223 */ /* 0x000fe2000000000d */
[----:B------:R-:W-:-:S03]  /*1ed0*/  LOP3.LUT R17, R16, 0x1c, RZ, 0xc0, !PT ;  /* 0x0000001c10117812 */ /* 0x000fc600078ec0ff */
[----:B------:R-:W-:Y:S04]  /*1ee0*/  @!P3 STG.E.64 [R32.64], R14 ;  /* 0x0000000e2000b986 */ /* 0x000fe8000c101b04 */
[----:B------:R-:W-:Y:S04]  /*1ef0*/  @!P2 STS [R17+0x40], R2 ;  /* 0x000040021100a388 */ /* 0x000fe80000000800 */
[----:B------:R-:W-:Y:S04]  /*1f00*/  @!P2 STS [R17], R12 ;  /* 0x0000000c1100a388 */ /* 0x000fe80000000800 */
[----:B------:R-:W-:Y:S04]  /*1f10*/  @!P2 STS [R17+0x20], R0 ;  /* 0x000020001100a388 */ /* 0x000fe80000000800 */
[----:B------:R-:W-:Y:S01]  /*1f20*/  BAR.SYNC.DEFER_BLOCKING 0x0 ;  /* 0x0000000000007b1d */ /* 0x000fe20000010000 */
[----:B------:R-:W-:-:S13]  /*1f30*/  ISETP.GE.AND P1, PT, R8, 0x8, PT ;  /* 0x000000080800780c */ /* 0x000fda0003f26270 */
[----:B------:R-:W0:Y:S04]  /*1f40*/  @!P1 LDS R26, [R8.X4+0x40] ;  /* 0x00004000081a9984 */ /* 0x000e280000004800 */
[----:B------:R-:W-:Y:S04]  /*1f50*/  @!P1 LDS R10, [R8.X4] ;  /* 0x00000000080a9984 */ /* 0x000fe80000004800 */
[----:B------:R-:W-:Y:S04]  /*1f60*/  @!P1 LDS R11, [R8.X4+0x20] ;  /* 0x00002000080b9984 */ /* 0x000fe80000004800 */
[----:B0-----:R-:W0:Y:S02]  /*1f70*/  SHFL.BFLY PT, R19, R26, 0x4, 0x1f ;  /* 0x0c801f001a137f89 */ /* 0x001e2400000e0000 */
[----:B0-----:R-:W-:-:S05]  /*1f80*/  FADD R4, R26, R19 ;  /* 0x000000131a047221 */ /* 0x001fca0000000000 */
[C---:B------:R-:W-:Y:S01]  /*1f90*/  FSETP.GEU.AND P3, PT, |R4|.reuse, 1.175494350822287508e-38, PT ;  /* 0x008000000400780b */ /* 0x040fe20003f6e200 */
[C---:B------:R-:W-:Y:S01]  /*1fa0*/  FMUL R13, R4.reuse, 0.25 ;  /* 0x3e800000040d7820 */ /* 0x040fe20000400000 */
[----:B------:R-:W-:Y:S01]  /*1fb0*/  FSETP.GT.AND P0, PT, |R4|, 8.50705917302346158658e+37, PT ;  /* 0x7e8000000400780b */ /* 0x000fe20003f04200 */
[----:B------:R-:W0:Y:S03]  /*1fc0*/  SHFL.BFLY PT, R23, R4, 0x2, 0x1f ;  /* 0x0c401f0004177f89 */ /* 0x000e2600000e0000 */
[----:B------:R-:W-:Y:S02]  /*1fd0*/  FSEL R12, R13, R4, P0 ;  /* 0x000000040d0c7208 */ /* 0x000fe40000000000 */
[----:B------:R-:W1:Y:S05]  /*1fe0*/  SHFL.BFLY PT, R13, R10, 0x4, 0x1f ;  /* 0x0c801f000a0d7f89 */ /* 0x000e6a00000e0000 */
[----:B------:R-:W-:-:S06]  /*1ff0*/  @!P3 FMUL R12, R12, 16777216 ;  /* 0x4b8000000c0cb820 */ /* 0x000fcc0000400000 */
[----:B------:R-:W2:Y:S01]  /*2000*/  MUFU.RCP R12, R12 ;  /* 0x0000000c000c7308 */ /* 0x000ea20000001000 */
[----:B------:R-:W3:Y:S01]  /*2010*/  SHFL.BFLY PT, R2, R11, 0x4, 0x1f ;  /* 0x0c801f000b027f89 */ /* 0x000ee200000e0000 */
[----:B------:R-:W-:-:S04]  /*2020*/  @P0 FMUL R19, R19, 0.25 ;  /* 0x3e80000013130820 */ /* 0x000fc80000400000 */
[----:B------:R-:W-:Y:S01]  /*2030*/  @!P3 FMUL R19, R19, 16777216 ;  /* 0x4b8000001313b820 */ /* 0x000fe20000400000 */
[C---:B0-----:R-:W-:Y:S01]  /*2040*/  FADD R0, R4.reuse, R23 ;  /* 0x0000001704007221 */ /* 0x041fe20000000000 */
[----:B------:R-:W-:-:S04]  /*2050*/  FSETP.NEU.AND P3, PT, R4, RZ, PT ;  /* 0x000000ff0400720b */ /* 0x000fc80003f6d000 */
[----:B------:R-:W-:Y:S01]  /*2060*/  FSETP.GEU.AND P4, PT, |R0|, 1.175494350822287508e-38, PT ;  /* 0x008000000000780b */ /* 0x000fe20003f8e200 */
[----:B--2---:R-:W-:Y:S01]  /*2070*/  FMUL R19, R12, R19 ;  /* 0x000000130c137220 */ /* 0x004fe20000400000 */
[C---:B------:R-:W-:Y:S01]  /*2080*/  FMUL R17, R0.reuse, 0.25 ;  /* 0x3e80000000117820 */ /* 0x040fe20000400000 */
[----:B------:R-:W-:Y:S01]  /*2090*/  FSETP.GT.AND P0, PT, |R0|, 8.50705917302346158658e+37, PT ;  /* 0x7e8000000000780b */ /* 0x000fe20003f04200 */
[----:B-1----:R-:W-:Y:S02]  /*20a0*/  FADD R13, -R10, R13 ;  /* 0x0000000d0a0d7221 */ /* 0x002fe40000000100 */
[----:B------:R-:W-:Y:S02]  /*20b0*/  FSEL R19, R19, RZ, P3 ;  /* 0x000000ff13137208 */ /* 0x000fe40001800000 */
[----:B------:R-:W-:Y:S01]  /*20c0*/  FSEL R17, R17, R0, P0 ;  /* 0x0000000011117208 */ /* 0x000fe20000000000 */
[C---:B------:R-:W-:Y:S01]  /*20d0*/  FMUL R15, R13.reuse, R13 ;  /* 0x0000000d0d0f7220 */ /* 0x040fe20000400000 */
[----:B------:R-:W0:Y:S01]  /*20e0*/  SHFL.BFLY PT, R25, R0, 0x1, 0x1f ;  /* 0x0c201f0000197f89 */ /* 0x000e2200000e0000 */
[----:B------:R-:W-:Y:S01]  /*20f0*/  FFMA R10, R13, R19, R10 ;  /* 0x000000130d0a7223 */ /* 0x000fe2000000000a */
[----:B---3--:R-:W-:Y:S01]  /*2100*/  FADD R2, R11, R2 ;  /* 0x000000020b027221 */ /* 0x008fe20000000000 */
[----:B------:R-:W-:Y:S01]  /*2110*/  @!P4 FMUL R17, R17, 16777216 ;  /* 0x4b8000001111c820 */ /* 0x000fe20000400000 */
[----:B------:R-:W-:-:S02]  /*2120*/  FMUL R15, R26, R15 ;  /* 0x0000000f1a0f7220 */ /* 0x000fc40000400000 */
[----:B------:R-:W1:Y:S01]  /*2130*/  SHFL.BFLY PT, R11, R10, 0x2, 0x1f ;  /* 0x0c401f000a0b7f89 */ /* 0x000e6200000e0000 */
[----:B------:R-:W2:Y:S01]  /*2140*/  MUFU.RCP R12, R17 ;  /* 0x00000011000c7308 */ /* 0x000ea20000001000 */
[----:B------:R-:W-:Y:S01]  /*2150*/  FFMA R2, R19, R15, R2 ;  /* 0x0000000f13027223 */ /* 0x000fe20000000002 */
[----:B------:R-:W-:-:S04]  /*2160*/  @P0 FMUL R23, R23, 0.25 ;  /* 0x3e80000017170820 */ /* 0x000fc80000400000 */
[----:B------:R-:W3:Y:S01]  /*2170*/  SHFL.BFLY PT, R13, R2, 0x2, 0x1f ;  /* 0x0c401f00020d7f89 */ /* 0x000ee200000e0000 */
[----:B------:R-:W-:Y:S01]  /*2180*/  @!P4 FMUL R23, R23, 16777216 ;  /* 0x4b8000001717c820 */ /* 0x000fe20000400000 */
[----:B------:R-:W-:-:S03]  /*2190*/  FSETP.NEU.AND P0, PT, R0, RZ, PT ;  /* 0x000000ff0000720b */ /* 0x000fc60003f0d000 */
[----:B--2---:R-:W-:Y:S01]  /*21a0*/  FMUL R12, R12, R23 ;  /* 0x000000170c0c7220 */ /* 0x004fe20000400000 */
[----:B0-----:R-:W-:-:S04]  /*21b0*/  FADD R19, R0, R25 ;  /* 0x0000001900137221 */ /* 0x001fc80000000000 */
[----:B------:R-:W-:Y:S02]  /*21c0*/  FSEL R12, R12, RZ, P0 ;  /* 0x000000ff0c0c7208 */ /* 0x000fe40000000000 */
[C---:B------:R-:W-:Y:S01]  /*21d0*/  FSETP.GEU.AND P3, PT, |R19|.reuse, 1.175494350822287508e-38, PT ;  /* 0x008000001300780b */ /* 0x040fe20003f6e200 */
[----:B-1----:R-:W-:Y:S01]  /*21e0*/  FADD R11, -R10, R11 ;  /* 0x0000000b0a0b7221 */ /* 0x002fe20000000100 */
[C---:B------:R-:W-:Y:S01]  /*21f0*/  FMUL R14, R19.reuse, 0.25 ;  /* 0x3e800000130e7820 */ /* 0x040fe20000400000 */
[----:B------:R-:W-:Y:S02]  /*2200*/  FSETP.GT.AND P0, PT, |R19|, 8.50705917302346158658e+37, PT ;  /* 0x7e8000001300780b */ /* 0x000fe40003f04200 */
[C---:B------:R-:W-:Y:S01]  /*2210*/  FMUL R15, R11.reuse, R11 ;  /* 0x0000000b0b0f7220 */ /* 0x040fe20000400000 */
[----:B------:R-:W-:Y:S01]  /*2220*/  FFMA R10, R11, R12, R10 ;  /* 0x0000000c0b0a7223 */ /* 0x000fe2000000000a */
[----:B------:R-:W-:Y:S01]  /*2230*/  FSEL R14, R14, R19, P0 ;  /* 0x000000130e0e7208 */ /* 0x000fe20000000000 */
[----:B---3--:R-:W-:Y:S01]  /*2240*/  FADD R13, R2, R13 ;  /* 0x0000000d020d7221 */ /* 0x008fe20000000000 */
[----:B------:R-:W-:-:S02]  /*2250*/  FMUL R15, R4, R15 ;  /* 0x0000000f040f7220 */ /* 0x000fc40000400000 */
[----:B------:R-:W0:Y:S02]  /*2260*/  SHFL.BFLY PT, R11, R10, 0x1, 0x1f ;  /* 0x0c201f000a0b7f89 */ /* 0x000e2400000e0000 */
[----:B------:R-:W-:Y:S01]  /*2270*/  FFMA R13, R12, R15, R13 ;  /* 0x0000000f0c0d7223 */ /* 0x000fe2000000000d */
[----:B------:R-:W-:-:S04]  /*2280*/  @!P3 FMUL R14, R14, 16777216 ;  /* 0x4b8000000e0eb820 */ /* 0x000fc80000400000 */
[----:B------:R-:W1:Y:S02]  /*2290*/  SHFL.BFLY PT, R2, R13, 0x1, 0x1f ;  /* 0x0c201f000d027f89 */ /* 0x000e6400000e0000 */
[----:B------:R-:W2:Y:S01]  /*22a0*/  MUFU.RCP R14, R14 ;  /* 0x0000000e000e7308 */ /* 0x000ea20000001000 */
[----:B------:R-:W-:Y:S01]  /*22b0*/  @P0 FMUL R25, R25, 0.25 ;  /* 0x3e80000019190820 */ /* 0x000fe20000400000 */
[----:B------:R-:W-:-:S03]  /*22c0*/  LOP3.LUT P0, RZ, R8, 0x7, RZ, 0xc0, !PT ;  /* 0x0000000708ff7812 */ /* 0x000fc6000780c0ff */
[----:B------:R-:W-:Y:S01]  /*22d0*/  @!P3 FMUL R25, R25, 16777216 ;  /* 0x4b8000001919b820 */ /* 0x000fe20000400000 */
[----:B------:R-:W-:Y:S02]  /*22e0*/  FSETP.NEU.AND P3, PT, R19, RZ, PT ;  /* 0x000000ff1300720b */ /* 0x000fe40003f6d000 */
[----:B------:R-:W-:Y:S01]  /*22f0*/  ISETP.LT.AND P0, PT, R8, 0x8, !P0 ;  /* 0x000000080800780c */ /* 0x000fe20004701270 */
[----:B0-----:R-:W-:Y:S01]  /*2300*/  FADD R11, -R10, R11 ;  /* 0x0000000b0a0b7221 */ /* 0x001fe20000000100 */
[----:B--2---:R-:W-:-:S03]  /*2310*/  FMUL R25, R14, R25 ;  /* 0x000000190e197220 */ /* 0x004fc60000400000 */
[----:B------:R-:W-:Y:S02]  /*2320*/  FMUL R15, R11, R11 ;  /* 0x0000000b0b0f7220 */ /* 0x000fe40000400000 */
[----:B------:R-:W-:Y:S01]  /*2330*/  FSEL R25, R25, RZ, P3 ;  /* 0x000000ff19197208 */ /* 0x000fe20001800000 */
[----:B-1----:R-:W-:Y:S01]  /*2340*/  FADD R2, R13, R2 ;  /* 0x000000020d027221 */ /* 0x002fe20000000000 */
[----:B------:R-:W-:-:S03]  /*2350*/  FMUL R15, R0, R15 ;  /* 0x0000000f000f7220 */ /* 0x000fc60000400000 */
[----:B------:R-:W-:Y:S01]  /*2360*/  FFMA R17, R11, R25, R10 ;  /* 0x000000190b117223 */ /* 0x000fe2000000000a */
[----:B------:R-:W-:Y:S01]  /*2370*/  FFMA R29, R25, R15, R2 ;  /* 0x0000000f191d7223 */ /* 0x000fe20000000002 */
[----:B------:R-:W-:Y:S04]  /*2380*/  @P0 STS [R8.X4+0x40], R19 ;  /* 0x0000401308000388 */ /* 0x000fe80000004800 */
[----:B------:R-:W-:Y:S04]  /*2390*/  @P0 STS [R8.X4], R17 ;  /* 0x0000001108000388 */ /* 0x000fe80000004800 */
[----:B------:R0:W-:Y:S04]  /*23a0*/  @P0 STS [R8.X4+0x20], R29 ;  /* 0x0000201d08000388 */ /* 0x0001e80000004800 */
[----:B------:R-:W-:Y:S01]  /*23b0*/  BAR.SYNC.DEFER_BLOCKING 0x0 ;  /* 0x0000000000007b1d */ /* 0x000fe20000010000 */
[----:B------:R-:W-:Y:S01]  /*23c0*/  IMAD.MOV.U32 R10, RZ, RZ, 0x10 ;  /* 0x00000010ff0a7424 */ /* 0x000fe200078e00ff */
[----:B------:R-:W-:-:S02]  /*23d0*/  IADD3 R4, R6, -0x400, RZ ;  /* 0xfffffc0006047810 */ /* 0x000fc40007ffe0ff */
[----:B------:R-:W-:Y:S01]  /*23e0*/  PLOP3.LUT P3, PT, PT, PT, UP0, 0x80, 0x0 ;  /* 0x000000000000781c */ /* 0x000fe20003f6f008 */
[----:B------:R-:W-:Y:S01]  /*23f0*/  IMAD.WIDE.U32 R10, R7, R10, c[0x0][0x168] ;  /* 0x00005a00070a7625 */ /* 0x000fe200078e000a */
[----:B------:R-:W-:Y:S01]  /*2400*/  IADD3 R4, R4, 0x400, RZ ;  /* 0x0000040004047810 */ /* 0x000fe20007ffe0ff */
[----:B------:R-:W-:-:S04]  /*2410*/  CS2R R22, SRZ ;  /* 0x0000000000167805 */ /* 0x000fc8000001ff00 */
[----:B0-----:R-:W-:Y:S01]  /*2420*/  IMAD.WIDE R28, R4, R3, c[0x0][0x1a0] ;  /* 0x00006800041c7625 */ /* 0x001fe200078e0203 */
[----:B------:R-:W2:Y:S04]  /*2430*/  LDG.E.EL.64 R26, [R20.64+0x6000] ;  /* 0x00600004141a7981 */ /* 0x000ea8000c2e1b00 */
[----:B------:R-:W3:Y:S04]  /*2440*/  LDG.E.EL.64 R24, [R20.64+0x4800] ;  /* 0x0048000414187981 */ /* 0x000ee8000c2e1b00 */
[----:B------:R-:W4:Y:S04]  /*2450*/  LDG.E.EL.128 R12, [R10.64+0xc000] ;  /* 0x00c000040a0c7981 */ /* 0x000f28000c2e1d00 */
[----:B------:R-:W5:Y:S04]  /*2460*/  LDG.E.EL.128 R16, [R10.64+0x9000] ;  /* 0x009000040a107981 */ /* 0x000f68000c2e1d00 */
[----:B------:R0:W5:Y:S04]  /*2470*/  @!P3 LDG.E.EF.64 R22, [R28.64] ;  /* 0x000000041c16b981 */ /* 0x000168000c0e1b00 */
[----:B------:R-:W1:Y:S04]  /*2480*/  LDS R2, [0x20] ;  /* 0x00002000ff027984 */ /* 0x000e680000000800 */
[----:B------:R-:W0:Y:S01]  /*2490*/  LDS R0, [RZ] ;  /* 0x00000000ff007984 */ /* 0x000e220000000800 */
[----:B------:R-:W-:Y:S01]  /*24a0*/  IMAD.MOV.U32 R35, RZ, RZ, 0x39aaaaab ;  /* 0x39aaaaabff237424 */ /* 0x000fe200078e00ff */
[----:B------:R-:W-:-:S03]  /*24b0*/  PLOP3.LUT P3, PT, PT, PT, UP0, 0x80, 0x0 ;  /* 0x000000000000781c */ /* 0x000fc60003f6f008 */
[----:B-1----:R-:W-:-:S06]  /*24c0*/  FFMA R2, R2, R35, 9.9999999747524270788e-07 ;  /* 0x358637bd02027423 */ /* 0x002fcc0000000023 */
[----:B------:R-:W1:Y:S01]  /*24d0*/  MUFU.RSQ R2, R2 ;  /* 0x0000000200027308 */ /* 0x000e620000001400 */
[----:B------:R-:W-:Y:S01]  /*24e0*/  IMAD.WIDE R34, R4, R3, c[0x0][0x1a8] ;  /* 0x00006a0004227625 */ /* 0x000fe200078e0203 */
[----:B------:R-:W-:-:S03]  /*24f0*/  IADD3 R4, R6, 0x400, RZ ;  /* 0x0000040006047810 */ /* 0x000fc60007ffe0ff */
[C---:B--2---:R-:W-:Y:S01]  /*2500*/  IMAD.U32 R31, R26.reuse, 0x10000, RZ ;  /* 0x000100001a1f7824 */ /* 0x044fe200078e00ff */
[C---:B------:R-:W-:Y:S01]  /*2510*/  PRMT R30, R27.reuse, 0x7632, R30 ;  /* 0x000076321b1e7816 */ /* 0x040fe2000000001e */
[----:B------:R-:W-:Y:S01]  /*2520*/  IMAD.U32 R33, R27, 0x10000, RZ ;  /* 0x000100001b217824 */ /* 0x000fe200078e00ff */
[----:B------:R-:W-:Y:S02]  /*2530*/  PRMT R26, R26, 0x7632, R26 ;  /* 0x000076321a1a7816 */ /* 0x000fe4000000001a */
[C---:B---3--:R-:W-:Y:S01]  /*2540*/  PRMT R27, R24.reuse, 0x7632, R27 ;  /* 0x00007632181b7816 */ /* 0x048fe2000000001b */
[----:B0-----:R-:W-:Y:S01]  /*2550*/  IMAD.U32 R29, R24, 0x10000, RZ ;  /* 0x00010000181d7824 */ /* 0x001fe200078e00ff */
[----:B----4-:R-:W-:Y:S01]  /*2560*/  FADD R12, R12, R31 ;  /* 0x0000001f0c0c7221 */ /* 0x010fe20000000000 */
[C---:B------:R-:W-:Y:S01]  /*2570*/  IMAD.U32 R31, R25.reuse, 0x10000, RZ ;  /* 0x00010000191f7824 */ /* 0x040fe200078e00ff */
[----:B------:R-:W-:Y:S01]  /*2580*/  PRMT R25, R25, 0x7632, R25 ;  /* 0x0000763219197816 */ /* 0x000fe20000000019 */
[----:B------:R-:W-:-:S02]  /*2590*/  IMAD.U32 R26, R26, 0x10000, RZ ;  /* 0x000100001a1a7824 */ /* 0x000fc400078e00ff */
[----:B------:R-:W-:Y:S02]  /*25a0*/  IMAD.U32 R24, R27, 0x10000, RZ ;  /* 0x000100001b187824 */ /* 0x000fe400078e00ff */
[----:B------:R-:W-:Y:S01]  /*25b0*/  FADD R13, R13, R26 ;  /* 0x0000001a0d0d7221 */ /* 0x000fe20000000000 */
[C---:B-----5:R-:W-:Y:S01]  /*25c0*/  IMAD.U32 R27, R22.reuse, 0x10000, RZ ;  /* 0x00010000161b7824 */ /* 0x060fe200078e00ff */
[----:B------:R-:W-:Y:S01]  /*25d0*/  FADD R17, R17, R24 ;  /* 0x0000001811117221 */ /* 0x000fe20000000000 */
[----:B------:R-:W-:Y:S01]  /*25e0*/  PRMT R22, R22, 0x7632, R22 ;  /* 0x0000763216167816 */ /* 0x000fe20000000016 */
[----:B------:R-:W-:Y:S01]  /*25f0*/  IMAD.U32 R26, R25, 0x10000, RZ ;  /* 0x00010000191a7824 */ /* 0x000fe200078e00ff */
[----:B------:R-:W-:Y:S01]  /*2600*/  PRMT R24, R23, 0x7632, R24 ;  /* 0x0000763217187816 */ /* 0x000fe20000000018 */
[----:B------:R-:W-:Y:S01]  /*2610*/  FADD R27, -R0, R27 ;  /* 0x0000001b001b7221 */ /* 0x000fe20000000100 */
[----:B------:R-:W-:Y:S01]  /*2620*/  IMAD.U32 R30, R30, 0x10000, RZ ;  /* 0x000100001e1e7824 */ /* 0x000fe200078e00ff */
[----:B------:R-:W-:Y:S01]  /*2630*/  FADD R26, R19, R26 ;  /* 0x0000001a131a7221 */ /* 0x000fe20000000000 */
[----:B------:R-:W-:-:S02]  /*2640*/  IMAD.U32 R23, R23, 0x10000, RZ ;  /* 0x0001000017177824 */ /* 0x000fc400078e00ff */
[----:B------:R-:W-:Y:S02]  /*2650*/  IMAD.U32 R19, R22, 0x10000, RZ ;  /* 0x0001000016137824 */ /* 0x000fe400078e00ff */
[----:B------:R-:W-:Y:S01]  /*2660*/  IMAD.U32 R25, R24, 0x10000, RZ ;  /* 0x0001000018197824 */ /* 0x000fe200078e00ff */
[----:B------:R-:W-:Y:S01]  /*2670*/  FADD R16, R16, R29 ;  /* 0x0000001d10107221 */ /* 0x000fe20000000000 */
[----:B------:R-:W-:Y:S01]  /*2680*/  FADD R12, R12, 1 ;  /* 0x3f8000000c0c7421 */ /* 0x000fe20000000000 */
[----:B-1----:R-:W-:Y:S01]  /*2690*/  FMUL R27, R2, R27 ;  /* 0x0000001b021b7220 */ /* 0x002fe20000400000 */
[----:B------:R-:W-:Y:S01]  /*26a0*/  FADD R14, R14, R33 ;  /* 0x000000210e0e7221 */ /* 0x000fe20000000000 */
[----:B------:R-:W-:Y:S01]  /*26b0*/  FADD R15, R15, R30 ;  /* 0x0000001e0f0f7221 */ /* 0x000fe20000000000 */
[C---:B------:R-:W-:Y:S01]  /*26c0*/  FADD R23, -R0.reuse, R23 ;  /* 0x0000001700177221 */ /* 0x040fe20000000100 */
[C---:B------:R-:W-:Y:S01]  /*26d0*/  FADD R19, -R0.reuse, R19 ;  /* 0x0000001300137221 */ /* 0x040fe20000000100 */
[----:B------:R-:W-:Y:S01]  /*26e0*/  FADD R25, -R0, R25 ;  /* 0x0000001900197221 */ /* 0x000fe20000000100 */
[----:B------:R-:W-:Y:S01]  /*26f0*/  FFMA R32, R27, R12, R16 ;  /* 0x0000000c1b207223 */ /* 0x000fe20000000010 */
[----:B------:R-:W-:Y:S01]  /*2700*/  FADD R18, R18, R31 ;  /* 0x0000001f12127221 */ /* 0x000fe20000000000 */
[----:B------:R-:W-:Y:S01]  /*2710*/  FADD R14, R14, 1 ;  /* 0x3f8000000e0e7421 */ /* 0x000fe20000000000 */
[C---:B------:R-:W-:Y:S01]  /*2720*/  FMUL R23, R2.reuse, R23 ;  /* 0x0000001702177220 */ /* 0x040fe20000400000 */
[----:B------:R-:W-:Y:S01]  /*2730*/  FADD R13, R13, 1 ;  /* 0x3f8000000d0d7421 */ /* 0x000fe20000000000 */
[----:B------:R-:W-:Y:S01]  /*2740*/  FADD R30, R15, 1 ;  /* 0x3f8000000f1e7421 */ /* 0x000fe20000000000 */
[C---:B------:R-:W-:Y:S01]  /*2750*/  FMUL R25, R2.reuse, R25 ;  /* 0x0000001902197220 */ /* 0x040fe20000400000 */
[----:B------:R-:W-:Y:S01]  /*2760*/  FMUL R12, R2, R19 ;  /* 0x00000013020c7220 */ /* 0x000fe20000400000 */
[----:B------:R-:W-:-:S02]  /*2770*/  FFMA R31, R23, R14, R18 ;  /* 0x0000000e171f7223 */ /* 0x000fc40000000012 */
[----:B------:R-:W-:Y:S01]  /*2780*/  FFMA R30, R25, R30, R26 ;  /* 0x0000001e191e7223 */ /* 0x000fe2000000001a */
[----:B------:R-:W-:-:S04]  /*2790*/  FFMA R33, R12, R13, R17 ;  /* 0x0000000d0c217223 */ /* 0x000fc80000000011 */
[----:B------:R-:W-:Y:S02]  /*27a0*/  F2FP.BF16.PACK_AB R37, R30, R31 ;  /* 0x0000001f1e25723e */ /* 0x000fe400000010ff */
[----:B------:R-:W-:-:S05]  /*27b0*/  F2FP.BF16.PACK_AB R36, R33, R32 ;  /* 0x000000202124723e */ /* 0x000fca00000010ff */
[----:B------:R0:W-:Y:S01]  /*27c0*/  @!P3 STG.E.64 [R34.64], R36 ;  /* 0x000000242200b986 */ /* 0x0001e2000c101b04 */
[----:B------:R-:W-:-:S03]  /*27d0*/  PLOP3.LUT P3, PT, PT, PT, UP0, 0x80, 0x0 ;  /* 0x000000000000781c */ /* 0x000fc60003f6f008 */
[----:B------:R-:W0:Y:S01]  /*27e0*/  LDG.E.EL.64 R22, [R20.64+0x6800] ;  /* 0x0068000414167981 */ /* 0x000e22000c2e1b00 */
[----:B------:R-:W-:-:S03]  /*27f0*/  CS2R R26, SRZ ;  /* 0x00000000001a7805 */ /* 0x000fc6000001ff00 */
[----:B------:R-:W2:Y:S01]  /*2800*/  LDG.E.EL.64 R24, [R20.64+0x5000] ;  /* 0x0050000414187981 */ /* 0x000ea2000c2e1b00 */
[----:B------:R-:W-:-:S03]  /*2810*/  IMAD.WIDE R28, R4, R3, c[0x0][0x1a0] ;  /* 0x00006800041c7625 */ /* 0x000fc600078e0203 */
[----:B------:R1:W3:Y:S04]  /*2820*/  LDG.E.EL.128 R16, [R10.64+0xa000] ;  /* 0x00a000040a107981 */ /* 0x0002e8000c2e1d00 */
[----:B------:R4:W5:Y:S04]  /*2830*/  @!P3 LDG.E.EF.64 R26, [R28.64] ;  /* 0x000000041c1ab981 */ /* 0x000968000c0e1b00 */
[----:B------:R1:W5:Y:S01]  /*2840*/  LDG.E.EL.128 R12, [R10.64+0xd000] ;  /* 0x00d000040a0c7981 */ /* 0x000362000c2e1d00 */
[----:B------:R-:W-:Y:S02]  /*2850*/  PLOP3.LUT P3, PT, PT, PT, UP0, 0x80, 0x0 ;  /* 0x000000000000781c */ /* 0x000fe40003f6f008 */
[----:B------:R-:W-:-:S02]  /*2860*/  PLOP3.LUT P4, PT, PT, PT, UP0, 0x80, 0x0 ;  /* 0x000000000000781c */ /* 0x000fc40003f8f008 */
[----:B----4-:R-:W-:Y:S01]  /*2870*/  IADD3 R28, R6, 0x800, RZ ;  /* 0x00000800061c7810 */ /* 0x010fe20007ffe0ff */
[----:B------:R-:W-:-:S04]  /*2880*/  IMAD.WIDE R38, R4, R3, c[0x0][0x1a8] ;  /* 0x00006a0004267625 */ /* 0x000fc800078e0203 */
[C---:B0-----:R-:W-:Y:S01]  /*2890*/  IMAD.U32 R37, R23.reuse, 0x10000, RZ ;  /* 0x0001000017257824 */ /* 0x041fe200078e00ff */
[----:B------:R-:W-:Y:S02]  /*28a0*/  PRMT R34, R23, 0x7632, R34 ;  /* 0x0000763217227816 */ /* 0x000fe40000000022 */
[----:B--2---:R-:W-:Y:S01]  /*28b0*/  PRMT R23, R24, 0x7632, R23 ;  /* 0x0000763218177816 */ /* 0x004fe20000000017 */
[C---:B------:R-:W-:Y:S01]  /*28c0*/  IMAD.U32 R35, R22.reuse, 0x10000, RZ ;  /* 0x0001000016237824 */ /* 0x040fe200078e00ff */
[----:B------:R-:W-:Y:S01]  /*28d0*/  PRMT R22, R22, 0x7632, R22 ;  /* 0x0000763216167816 */ /* 0x000fe20000000016 */
[----:B-1----:R-:W-:Y:S02]  /*28e0*/  IMAD.U32 R11, R24, 0x10000, RZ ;  /* 0x00010000180b7824 */ /* 0x002fe400078e00ff */
[----:B------:R-:W-:Y:S02]  /*28f0*/  IMAD.U32 R10, R23, 0x10000, RZ ;  /* 0x00010000170a7824 */ /* 0x000fe400078e00ff */
[----:B------:R-:W-:Y:S01]  /*2900*/  IMAD.U32 R29, R25, 0x10000, RZ ;  /* 0x00010000191d7824 */ /* 0x000fe200078e00ff */
[----:B---3--:R-:W-:Y:S01]  /*2910*/  FADD R16, R16, R11 ;  /* 0x0000000b10107221 */ /* 0x008fe20000000000 */
[----:B------:R-:W-:Y:S01]  /*2920*/  IMAD.U32 R22, R22, 0x10000, RZ ;  /* 0x0001000016167824 */ /* 0x000fe200078e00ff */
[----:B------:R-:W-:Y:S01]  /*2930*/  FADD R17, R17, R10 ;  /* 0x0000000a11117221 */ /* 0x000fe20000000000 */
[----:B-----5:R-:W-:Y:S01]  /*2940*/  IMAD.U32 R11, R26, 0x10000, RZ ;  /* 0x000100001a0b7824 */ /* 0x020fe200078e00ff */
[----:B------:R-:W-:-:S02]  /*2950*/  PRMT R25, R25, 0x7632, R25 ;  /* 0x0000763219197816 */ /* 0x000fc40000000019 */
[----:B------:R-:W-:Y:S02]  /*2960*/  PRMT R26, R26, 0x7632, R26 ;  /* 0x000076321a1a7816 */ /* 0x000fe4000000001a */
[----:B------:R-:W-:Y:S01]  /*2970*/  PRMT R10, R27, 0x7632, R10 ;  /* 0x000076321b0a7816 */ /* 0x000fe2000000000a */
[----:B------:R-:W-:Y:S01]  /*2980*/  FADD R13, R13, R22 ;  /* 0x000000160d0d7221 */ /* 0x000fe20000000000 */
[----:B------:R-:W-:Y:S01]  /*2990*/  FADD R23, -R0, R11 ;  /* 0x0000000b00177221 */ /* 0x000fe20000000100 */
[----:B------:R-:W-:Y:S02]  /*29a0*/  IMAD.U32 R22, R25, 0x10000, RZ ;  /* 0x0001000019167824 */ /* 0x000fe400078e00ff */
[----:B------:R-:W-:Y:S02]  /*29b0*/  IMAD.U32 R34, R34, 0x10000, RZ ;  /* 0x0001000022227824 */ /* 0x000fe400078e00ff */
[----:B------:R-:W-:Y:S02]  /*29c0*/  IMAD.U32 R27, R27, 0x10000, RZ ;  /* 0x000100001b1b7824 */ /* 0x000fe400078e00ff */
[----:B------:R-:W-:-:S02]  /*29d0*/  IMAD.U32 R11, R26, 0x10000, RZ ;  /* 0x000100001a0b7824 */ /* 0x000fc400078e00ff */
[----:B------:R-:W-:Y:S01]  /*29e0*/  IMAD.U32 R25, R10, 0x10000, RZ ;  /* 0x000100000a197824 */ /* 0x000fe200078e00ff */
[----:B------:R-:W-:Y:S01]  /*29f0*/  FADD R12, R12, R35 ;  /* 0x000000230c0c7221 */ /* 0x000fe20000000000 */
[----:B------:R-:W-:Y:S01]  /*2a00*/  FADD R14, R14, R37 ;  /* 0x000000250e0e7221 */ /* 0x000fe20000000000 */
[----:B------:R-:W-:Y:S01]  /*2a10*/  FADD R15, R15, R34 ;  /* 0x000000220f0f7221 */ /* 0x000fe20000000000 */
[C---:B------:R-:W-:Y:S01]  /*2a20*/  FADD R27, -R0.reuse, R27 ;  /* 0x0000001b001b7221 */ /* 0x040fe20000000100 */
[C---:B------:R-:W-:Y:S01]  /*2a30*/  FADD R11, -R0.reuse, R11 ;  /* 0x0000000b000b7221 */ /* 0x040fe20000000100 */
[----:B------:R-:W-:Y:S01]  /*2a40*/  FADD R25, -R0, R25 ;  /* 0x0000001900197221 */ /* 0x000fe20000000100 */
[----:B------:R-:W-:Y:S01]  /*2a50*/  FADD R18, R18, R29 ;  /* 0x0000001d12127221 */ /* 0x000fe20000000000 */
[----:B------:R-:W-:Y:S01]  /*2a60*/  FMUL R23, R2, R23 ;  /* 0x0000001702177220 */ /* 0x000fe20000400000 */
[----:B------:R-:W-:Y:S01]  /*2a70*/  FADD R12, R12, 1 ;  /* 0x3f8000000c0c7421 */ /* 0x000fe20000000000 */
[----:B------:R-:W-:Y:S01]  /*2a80*/  FADD R22, R19, R22 ;  /* 0x0000001613167221 */ /* 0x000fe20000000000 */
[----:B------:R-:W-:Y:S01]  /*2a90*/  FMUL R27, R2, R27 ;  /* 0x0000001b021b7220 */ /* 0x000fe20000400000 */
[----:B------:R-:W-:Y:S01]  /*2aa0*/  FADD R14, R14, 1 ;  /* 0x3f8000000e0e7421 */ /* 0x000fe20000000000 */
[C---:B------:R-:W-:Y:S01]  /*2ab0*/  FMUL R10, R2.reuse, R11 ;  /* 0x0000000b020a7220 */ /* 0x040fe20000400000 */
[----:B------:R-:W-:Y:S01]  /*2ac0*/  FMUL R25, R2, R25 ;  /* 0x0000001902197220 */ /* 0x000fe20000400000 */
[----:B------:R-:W-:Y:S01]  /*2ad0*/  FADD R13, R13, 1 ;  /* 0x3f8000000d0d7421 */ /* 0x000fe20000000000 */
[----:B------:R-:W-:Y:S01]  /*2ae0*/  FADD R36, R15, 1 ;  /* 0x3f8000000f247421 */ /* 0x000fe20000000000 */
[----:B------:R-:W-:Y:S01]  /*2af0*/  FFMA R34, R23, R12, R16 ;  /* 0x0000000c17227223 */ /* 0x000fe20000000010 */
[----:B------:R-:W-:Y:S01]  /*2b00*/  FFMA R35, R27, R14, R18 ;  /* 0x0000000e1b237223 */ /* 0x000fe20000000012 */
[----:B------:R-:W-:Y:S01]  /*2b10*/  FFMA R37, R10, R13, R17 ;  /* 0x0000000d0a257223 */ /* 0x000fe20000000011 */
[----:B------:R-:W-:Y:S01]  /*2b20*/  FFMA R36, R25, R36, R22 ;  /* 0x0000002419247223 */ /* 0x000fe20000000016 */
[----:B------:R-:W-:Y:S01]  /*2b30*/  CS2R R10, SRZ ;  /* 0x00000000000a7805 */ /* 0x000fe2000001ff00 */
[----:B------:R-:W-:-:S02]  /*2b40*/  IMAD.WIDE R28, R28, R3, c[0x0][0x1a0] ;  /* 0x000068001c1c7625 */ /* 0x000fc400078e0203 */
[----:B------:R-:W-:Y:S02]  /*2b50*/  F2FP.BF16.PACK_AB R40, R37, R34 ;  /* 0x000000222528723e */ /* 0x000fe400000010ff */
[----:B------:R-:W-:Y:S01]  /*2b60*/  F2FP.BF16.PACK_AB R41, R36, R35 ;  /* 0x000000232429723e */ /* 0x000fe200000010ff */
[----:B------:R-:W-:-:S04]  /*2b70*/  IMAD.MOV.U32 R26, RZ, RZ, 0x10 ;  /* 0x00000010ff1a7424 */ /* 0x000fc800078e00ff */
[----:B------:R0:W-:Y:S01]  /*2b80*/  @!P3 STG.E.64 [R38.64], R40 ;  /* 0x000000282600b986 */ /* 0x0001e2000c101b06 */
[----:B------:R-:W-:-:S03]  /*2b90*/  IMAD.WIDE.U32 R26, R7, R26, c[0x0][0x168] ;  /* 0x00005a00071a7625 */ /* 0x000fc600078e001a */
[----:B------:R1:W2:Y:S04]  /*2ba0*/  LDG.E.EL.64 R22, [R20.64+0x7000] ;  /* 0x0070000614167981 */ /* 0x0002a8000c2e1b00 */
[----:B------:R2:W3:Y:S04]  /*2bb0*/  @!P4 LDG.E.EF.64 R10, [R28.64] ;  /* 0x000000061c0ac981 */ /* 0x0004e8000c0e1b00 */
[----:B------:R1:W4:Y:S04]  /*2bc0*/  LDG.E.EL.64 R24, [R20.64+0x5800] ;  /* 0x0058000614187981 */ /* 0x000328000c2e1b00 */
[----:B------:R5:W4:Y:S04]  /*2bd0*/  LDG.E.EL.128 R12, [R26.64+0xe000] ;  /* 0x00e000061a0c7981 */ /* 0x000b28000c2e1d00 */
[----:B------:R5:W4:Y:S01]  /*2be0*/  LDG.E.EL.128 R16, [R26.64+0xb000] ;  /* 0x00b000061a107981 */ /* 0x000b22000c2e1d00 */
[----:B------:R-:W-:-:S02]  /*2bf0*/  FSETP.GT.AND P3, PT, R32, +INF , PT ;  /* 0x7f8000002000780b */ /* 0x000fc40003f64000 */
[----:B------:R-:W-:Y:S02]  /*2c00*/  PLOP3.LUT P5, PT, PT, PT, UP0, 0x40, 0x0 ;  /* 0x000000000000781c */ /* 0x000fe40003fae808 */
[----:B0-----:R-:W-:Y:S02]  /*2c10*/  FSEL R38, R32, +INF , !P3 ;  /* 0x7f80000020267808 */ /* 0x001fe40005800000 */
[C---:B------:R-:W-:Y:S02]  /*2c20*/  FSETP.GT.AND P4, PT, R31.reuse, +INF , PT ;  /* 0x7f8000001f00780b */ /* 0x040fe40003f84000 */
[----:B------:R-:W-:Y:S02]  /*2c30*/  PLOP3.LUT P3, PT, PT, PT, UP0, 0x80, 0x0 ;  /* 0x000000000000781c */ /* 0x000fe40003f6f008 */
[----:B------:R-:W-:Y:S02]  /*2c40*/  FSEL R38, R38, +INF , P5 ;  /* 0x7f80000026267808 */ /* 0x000fe40002800000 */
[----:B------:R-:W-:-:S02]  /*2c50*/  FSEL R39, R31, +INF , !P4 ;  /* 0x7f8000001f277808 */ /* 0x000fc40006000000 */
[CC--:B------:R-:W-:Y:S02]  /*2c60*/  FSETP.GEU.AND P5, PT, R38.reuse, R34.reuse, PT ;  /* 0x000000222600720b */ /* 0x0c0fe40003fae000 */
[C---:B------:R-:W-:Y:S02]  /*2c70*/  FSETP.GT.AND P4, PT, R33.reuse, +INF , PT ;  /* 0x7f8000002100780b */ /* 0x040fe40003f84000 */
[----:B------:R-:W-:Y:S02]  /*2c80*/  PLOP3.LUT P6, PT, PT, PT, UP0, 0x40, 0x0 ;  /* 0x000000000000781c */ /* 0x000fe40003fce808 */
[C---:B-1----:R-:W-:Y:S02]  /*2c90*/  FSEL R21, R38.reuse, R34, !P5 ;  /* 0x0000002226157208 */ /* 0x042fe40006800000 */
[----:B------:R-:W-:Y:S02]  /*2ca0*/  FSETP.NAN.AND P5, PT, R38, R38, PT ;  /* 0x000000262600720b */ /* 0x000fe40003fa8000 */
[----:B-----5:R-:W-:-:S02]  /*2cb0*/  FSEL R26, R33, +INF , !P4 ;  /* 0x7f800000211a7808 */ /* 0x020fc40006000000 */
[----:B------:R-:W-:Y:S02]  /*2cc0*/  FSEL R20, R39, +INF , P6 ;  /* 0x7f80000027147808 */ /* 0x000fe40003000000 */
[----:B------:R-:W-:Y:S02]  /*2cd0*/  PLOP3.LUT P4, PT, PT, PT, UP0, 0x40, 0x0 ;  /* 0x000000000000781c */ /* 0x000fe40003f8e808 */
[----:B------:R-:W-:Y:S02]  /*2ce0*/  @!P3 FSEL R38, R38, R21, P5 ;  /* 0x000000152626b208 */ /* 0x000fe40002800000 */
[----:B------:R-:W-:Y:S02]  /*2cf0*/  FSETP.GEU.AND P5, PT, R20, R35, PT ;  /* 0x000000231400720b */ /* 0x000fe40003fae000 */
[----:B------:R-:W-:Y:S02]  /*2d00*/  FSEL R26, R26, +INF , P4 ;  /* 0x7f8000001a1a7808 */ /* 0x000fe40002000000 */
[----:B------:R-:W-:-:S02]  /*2d10*/  PLOP3.LUT P4, PT, PT, PT, UP0, 0x80, 0x0 ;  /* 0x000000000000781c */ /* 0x000fc40003f8f008 */
[----:B------:R-:W-:Y:S02]  /*2d20*/  PLOP3.LUT P3, PT, PT, PT, UP0, 0x80, 0x0 ;  /* 0x000000000000781c */ /* 0x000fe40003f6f008 */
[----:B------:R-:W-:Y:S02]  /*2d30*/  FSEL R27, R20, R35, !P5 ;  /* 0x00000023141b7208 */ /* 0x000fe40006800000 */
[----:B------:R-:W-:-:S04]  /*2d40*/  FSETP.GEU.AND P5, PT, R26, R37, PT ;  /* 0x000000251a00720b */ /* 0x000fc80003fae000 */
[C---:B------:R-:W-:Y:S02]  /*2d50*/  FSEL R21, R26.reuse, R37, !P5 ;  /* 0x000000251a157208 */ /* 0x040fe40006800000 */
[----:B------:R-:W-:Y:S02]  /*2d60*/  FSETP.NAN.AND P5, PT, R26, R26, PT ;  /* 0x0000001a1a00720b */ /* 0x000fe40003fa8000 */
[----:B------:R-:W-:Y:S02]  /*2d70*/  FSETP.NAN.AND P6, PT, R20, R20, PT ;  /* 0x000000141400720b */ /* 0x000fe40003fc8000 */
[----:B------:R-:W-:Y:S02]  /*2d80*/  @!P4 FSEL R26, R26, R21, P5 ;  /* 0x000000151a1ac208 */ /* 0x000fe40002800000 */
[----:B------:R-:W-:Y:S02]  /*2d90*/  @!P3 FSEL R20, R20, R27, P6 ;  /* 0x0000001b1414b208 */ /* 0x000fe40003000000 */
[----:B------:R-:W-:-:S02]  /*2da0*/  PLOP3.LUT P3, PT, PT, PT, UP0, 0x80, 0x0 ;  /* 0x000000000000781c */ /* 0x000fc40003f6f008 */
[----:B------:R-:W-:Y:S02]  /*2db0*/  PLOP3.LUT P4, PT, PT, PT, UP0, 0x80, 0x0 ;  /* 0x000000000000781c */ /* 0x000fe40003f8f008 */
[----:B------:R-:W-:Y:S01]  /*2dc0*/  FSETP.NAN.AND P5, PT, R38, R38, PT ;  /* 0x000000262600720b */ /* 0x000fe20003fa8000 */
[C---:B--2---:R-:W-:Y:S01]  /*2dd0*/  IMAD.U32 R29, R22.reuse, 0x10000, RZ ;  /* 0x00010000161d7824 */ /* 0x044fe200078e00ff */
[----:B------:R-:W-:Y:S02]  /*2de0*/  PRMT R22, R22, 0x7632, R22 ;  /* 0x0000763216167816 */ /* 0x000fe40000000016 */
[----:B---3--:R-:W-:Y:S02]  /*2df0*/  PRMT R21, R10, 0x7632, R21 ;  /* 0x000076320a157816 */ /* 0x008fe40000000015 */
[----:B----4-:R-:W-:Y:S01]  /*2e00*/  PRMT R27, R24, 0x7632, R27 ;  /* 0x00007632181b7816 */ /* 0x010fe2000000001b */
[----:B------:R-:W-:Y:S02]  /*2e10*/  IMAD.U32 R22, R22, 0x10000, RZ ;  /* 0x0001000016167824 */ /* 0x000fe400078e00ff */
[----:B------:R-:W-:Y:S01]  /*2e20*/  IMAD.U32 R21, R21, 0x10000, RZ ;  /* 0x0001000015157824 */ /* 0x000fe200078e00ff */
[----:B------:R-:W-:Y:S01]  /*2e30*/  FADD R12, R12, R29 ;  /* 0x0000001d0c0c7221 */ /* 0x000fe20000000000 */
[----:B------:R-:W-:-:S02]  /*2e40*/  IMAD.U32 R29, R24, 0x10000, RZ ;  /* 0x00010000181d7824 */ /* 0x000fc400078e00ff */
[----:B------:R-:W-:Y:S01]  /*2e50*/  IMAD.U32 R24, R27, 0x10000, RZ ;  /* 0x000100001b187824 */ /* 0x000fe200078e00ff */
[----:B------:R-:W-:Y:S01]  /*2e60*/  FADD R22, R13, R22 ;  /* 0x000000160d167221 */ /* 0x000fe20000000000 */
[----:B------:R-:W-:Y:S01]  /*2e70*/  IMAD.U32 R27, R10, 0x10000, RZ ;  /* 0x000100000a1b7824 */ /* 0x000fe200078e00ff */
[----:B------:R-:W-:Y:S01]  /*2e80*/  FADD R21, -R0, R21 ;  /* 0x0000001500157221 */ /* 0x000fe20000000100 */
[----:B------:R-:W-:Y:S01]  /*2e90*/  FADD R13, R16, R29 ;  /* 0x0000001d100d7221 */ /* 0x000fe20000000000 */
[----:B------:R-:W-:Y:S01]  /*2ea0*/  FADD R29, R17, R24 ;  /* 0x00000018111d7221 */ /* 0x000fe20000000000 */
[----:B------:R-:W-:Y:S01]  /*2eb0*/  FADD R27, -R0, R27 ;  /* 0x0000001b001b7221 */ /* 0x000fe20000000100 */
[----:B------:R-:W-:Y:S01]  /*2ec0*/  FMUL R10, R2, R21 ;  /* 0x00000015020a7220 */ /* 0x000fe20000400000 */
[----:B------:R-:W-:Y:S01]  /*2ed0*/  FADD R17, R22, 1 ;  /* 0x3f80000016117421 */ /* 0x000fe20000000000 */
[----:B------:R-:W-:Y:S01]  /*2ee0*/  FADD R12, R12, 1 ;  /* 0x3f8000000c0c7421 */ /* 0x000fe20000000000 */
[----:B------:R-:W-:-:S02]  /*2ef0*/  FMUL R16, R2, R27 ;  /* 0x0000001b02107220 */ /* 0x000fc40000400000 */
[----:B------:R-:W-:Y:S02]  /*2f00*/  FFMA R10, R10, R17, R29 ;  /* 0x000000110a0a7223 */ /* 0x000fe4000000001d */
[----:B------:R-:W-:Y:S01]  /*2f10*/  FFMA R13, R16, R12, R13 ;  /* 0x0000000c100d7223 */ /* 0x000fe2000000000d */
[C---:B------:R-:W-:Y:S01]  /*2f20*/  PRMT R12, R11.reuse, 0x7632, R12 ;  /* 0x000076320b0c7816 */ /* 0x040fe2000000000c */
[----:B------:R-:W-:Y:S01]  /*2f30*/  IMAD.U32 R11, R11, 0x10000, RZ ;  /* 0x000100000b0b7824 */ /* 0x000fe200078e00ff */
[-C--:B------:R-:W-:Y:S01]  /*2f40*/  FSETP.GEU.AND P6, PT, R26, R10.reuse, PT ;  /* 0x0000000a1a00720b */ /* 0x080fe20003fce000 */
[----:B------:R-:W-:Y:S02]  /*2f50*/  IMAD.U32 R39, R23, 0x10000, RZ ;  /* 0x0001000017277824 */ /* 0x000fe400078e00ff */
[----:B------:R-:W-:Y:S01]  /*2f60*/  FADD R11, -R0, R11 ;  /* 0x0000000b000b7221 */ /* 0x000fe20000000100 */
[----:B------:R-:W-:Y:S02]  /*2f70*/  FSEL R21, R26, R10, !P6 ;  /* 0x0000000a1a157208 */ /* 0x000fe40007000000 */
[----:B------:R-:W-:Y:S01]  /*2f80*/  FSETP.GEU.AND P6, PT, R38, R13, PT ;  /* 0x0000000d2600720b */ /* 0x000fe20003fce000 */
[----:B------:R-:W-:Y:S01]  /*2f90*/  IMAD.U32 R41, R25, 0x10000, RZ ;  /* 0x0001000019297824 */ /* 0x000fe200078e00ff */
[----:B------:R-:W-:Y:S01]  /*2fa0*/  FADD R14, R14, R39 ;  /* 0x000000270e0e7221 */ /* 0x000fe20000000000 */
[----:B------:R-:W-:Y:S01]  /*2fb0*/  IMAD.U32 R17, R12, 0x10000, RZ ;  /* 0x000100000c117824 */ /* 0x000fe200078e00ff */
[----:B------:R-:W-:Y:S01]  /*2fc0*/  FMUL R12, R2, R11 ;  /* 0x0000000b020c7220 */ /* 0x000fe20000400000 */
[----:B------:R-:W-:Y:S01]  /*2fd0*/  FSEL R11, R38, R13, !P6 ;  /* 0x0000000d260b7208 */ /* 0x000fe20007000000 */
[----:B------:R-:W-:Y:S01]  /*2fe0*/  FADD R41, R18, R41 ;  /* 0x0000002912297221 */ /* 0x000fe20000000000 */
[----:B------:R-:W-:Y:S01]  /*2ff0*/  FSETP.NAN.AND P6, PT, R26, R26, PT ;  /* 0x0000001a1a00720b */ /* 0x000fe20003fc8000 */
[----:B------:R-:W-:Y:S01]  /*3000*/  FADD R29, R14, 1 ;  /* 0x3f8000000e1d7421 */ /* 0x000fe20000000000 */
[----:B------:R-:W-:Y:S01]  /*3010*/  FADD R27, -R0, R17 ;  /* 0x00000011001b7221 */ /* 0x000fe20000000100 */
[----:B------:R-:W-:-:S02]  /*3020*/  @!P3 FSEL R38, R38, R11, P5 ;  /* 0x0000000b2626b208 */ /* 0x000fc40002800000 */
[----:B------:R-:W-:Y:S01]  /*3030*/  @!P4 FSEL R26, R26, R21, P6 ;  /* 0x000000151a1ac208 */ /* 0x000fe20003000000 */
[----:B------:R-:W-:Y:S01]  /*3040*/  FFMA R17, R12, R29, R41 ;  /* 0x0000001d0c117223 */ /* 0x000fe20000000029 */
[C---:B------:R-:W-:Y:S02]  /*3050*/  FSETP.GT.AND P4, PT, R30.reuse, +INF , PT ;  /* 0x7f8000001e00780b */ /* 0x040fe40003f84000 */
[----:B------:R-:W-:Y:S01]  /*3060*/  PLOP3.LUT P3, PT, PT, PT, UP0, 0x80, 0x0 ;  /* 0x000000000000781c */ /* 0x000fe20003f6f008 */
[----:B------:R-:W-:Y:S01]  /*3070*/  IMAD.MOV.U32 R11, RZ, RZ, R38 ;  /* 0x000000ffff0b7224 */ /* 0x000fe200078e0026 */
[----:B------:R-:W-:Y:S02]  /*3080*/  PLOP3.LUT P6, PT, PT, PT, UP0, 0x40, 0x0 ;  /* 0x000000000000781c */ /* 0x000fe40003fce808 */
[----:B------:R-:W-:Y:S02]  /*3090*/  FSEL R0, R30, +INF , !P4 ;  /* 0x7f8000001e007808 */ /* 0x000fe40006000000 */
[----:B------:R-:W-:-:S02]  /*30a0*/  FSETP.GEU.AND P5, PT, R20, R17, PT ;  /* 0x000000111400720b */ /* 0x000fc40003fae000 */
[----:B------:R-:W-:Y:S02]  /*30b0*/  PRMT R23, R23, 0x7632, R23 ;  /* 0x0000763217177816 */ /* 0x000fe40000000017 */
[----:B------:R-:W-:Y:S02]  /*30c0*/  FSEL R21, R0, +INF , P6 ;  /* 0x7f80000000157808 */ /* 0x000fe40003000000 */
[C---:B------:R-:W-:Y:S02]  /*30d0*/  FSETP.NAN.AND P6, PT, R20.reuse, R20, PT ;  /* 0x000000141400720b */ /* 0x040fe40003fc8000 */
[----:B------:R-:W-:Y:S02]  /*30e0*/  FSEL R29, R20, R17, !P5 ;  /* 0x00000011141d7208 */ /* 0x000fe40006800000 */
[----:B------:R-:W-:Y:S01]  /*30f0*/  FSETP.GEU.AND P5, PT, R11, R26, PT ;  /* 0x0000001a0b00720b */ /* 0x000fe20003fae000 */
[----:B------:R-:W-:Y:S01]  /*3100*/  IMAD.U32 R0, R23, 0x10000, RZ ;  /* 0x0001000017007824 */ /* 0x000fe200078e00ff */
[----:B------:R-:W-:-:S02]  /*3110*/  PLOP3.LUT P4, PT, PT, PT, UP0, 0x80, 0x0 ;  /* 0x000000000000781c */ /* 0x000fc40003f8f008 */
[----:B------:R-:W-:Y:S02]  /*3120*/  PRMT R25, R25, 0x7632, R25 ;  /* 0x0000763219197816 */ /* 0x000fe40000000019 */
[----:B------:R-:W-:Y:S02]  /*3130*/  @!P3 FSEL R20, R20, R29, P6 ;  /* 0x0000001d1414b208 */ /* 0x000fe40003000000 */
[-C--:B------:R-:W-:Y:S01]  /*3140*/  FSETP.GEU.AND P3, PT, R21, R36.reuse, PT ;  /* 0x000000241500720b */ /* 0x080fe20003f6e000 */
[----:B------:R-:W-:Y:S01]  /*3150*/  FADD R15, R15, R0 ;  /* 0x000000000f0f7221 */ /* 0x000fe20000000000 */
[----:B------:R-:W-:Y:S02]  /*3160*/  IMAD.U32 R12, R25, 0x10000, RZ ;  /* 0x00010000190c7824 */ /* 0x000fe400078e00ff */
[----:B------:R-:W-:Y:S02]  /*3170*/  FSEL R0, R21, R36, !P3 ;  /* 0x0000002415007208 */ /* 0x000fe40005800000 */
[----:B------:R-:W-:Y:S01]  /*3180*/  FSETP.NAN.AND P3, PT, R11, R11, PT ;  /* 0x0000000b0b00720b */ /* 0x000fe20003f68000 */
[----:B------:R-:W-:Y:S01]  /*3190*/  FMUL R27, R2, R27 ;  /* 0x0000001b021b7220 */ /* 0x000fe20000400000 */
[----:B------:R-:W-:Y:S01]  /*31a0*/  FSETP.NAN.AND P6, PT, R21, R21, PT ;  /* 0x000000151500720b */ /* 0x000fe20003fc8000 */
[----:B------:R-:W-:Y:S01]  /*31b0*/  FADD R12, R19, R12 ;  /* 0x0000000c130c7221 */ /* 0x000fe20000000000 */
[----:B------:R-:W-:Y:S01]  /*31c0*/  FADD R2, R15, 1 ;  /* 0x3f8000000f027421 */ /* 0x000fe20000000000 */
[----:B------:R-:W-:-:S02]  /*31d0*/  @P5 FSEL R11, R11, R26, P3 ;  /* 0x0000001a0b0b5208 */ /* 0x000fc40001800000 */
[----:B------:R-:W-:Y:S01]  /*31e0*/  @!P4 FSEL R21, R21, R0, P6 ;  /* 0x000000001515c208 */ /* 0x000fe20003000000 */
[----:B------:R-:W-:Y:S01]  /*31f0*/  FFMA R0, R27, R2, R12 ;  /* 0x000000021b007223 */ /* 0x000fe2000000000c */
[----:B------:R-:W-:Y:S02]  /*3200*/  PLOP3.LUT P3, PT, PT, PT, UP0, 0x80, 0x0 ;  /* 0x000000000000781c */ /* 0x000fe40003f6f008 */
[----:B------:R-:W-:Y:S02]  /*3210*/  FSETP.GEU.AND P4, PT, R11, R20, PT ;  /* 0x000000140b00720b */ /* 0x000fe40003f8e000 */
[CC--:B------:R-:W-:Y:S02]  /*3220*/  FSETP.GEU.AND P6, PT, R21.reuse, R0.reuse, PT ;  /* 0x000000001500720b */ /* 0x0c0fe40003fce000 */
[C---:B------:R-:W-:Y:S02]  /*3230*/  FSETP.NAN.AND P5, PT, R21.reuse, R21, PT ;  /* 0x000000151500720b */ /* 0x040fe40003fa8000 */
[----:B------:R-:W-:-:S02]  /*3240*/  FSEL R2, R21, R0, !P6 ;  /* 0x0000000015027208 */ /* 0x000fc40007000000 */
[----:B------:R-:W-:-:S03]  /*3250*/  FSETP.NAN.AND P6, PT, R11, R11, PT ;  /* 0x0000000b0b00720b */ /* 0x000fc60003fc8000 */
[----:B------:R-:W-:Y:S02]  /*3260*/  @!P3 FSEL R21, R21, R2, P5 ;  /* 0x000000021515b208 */ /* 0x000fe40002800000 */
[----:B------:R-:W-:-:S04]  /*3270*/  @P4 FSEL R11, R11, R20, P6 ;  /* 0x000000140b0b4208 */ /* 0x000fc80003000000 */
[C---:B------:R-:W-:Y:S02]  /*3280*/  FSETP.GEU.AND P4, PT, R11.reuse, R21, PT ;  /* 0x000000150b00720b */ /* 0x040fe40003f8e000 */
[----:B------:R-:W-:-:S11]  /*3290*/  FSETP.NAN.AND P3, PT, R11, R11, PT ;  /* 0x0000000b0b00720b */ /* 0x000fd60003f68000 */
[----:B------:R-:W-:-:S05]  /*32a0*/  @P4 FSEL R11, R11, R21, P3 ;  /* 0x000000150b0b4208 */ /* 0x000fca0001800000 */
[----:B------:R-:W0:Y:S01]  /*32b0*/  SHFL.BFLY PT, R2, R11, 0x10, 0x1f ;  /* 0x0e001f000b027f89 */ /* 0x000e2200000e0000 */
[C---:B------:R-:W-:Y:S02]  /*32c0*/  FSETP.NAN.AND P3, PT, R11.reuse, R11, PT ;  /* 0x0000000b0b00720b */ /* 0x040fe40003f68000 */
[----:B0-----:R-:W-:-:S11]  /*32d0*/  FSETP.GEU.AND P4, PT, R11, R2, PT ;  /* 0x000000020b00720b */ /* 0x001fd60003f8e000 */
[----:B------:R-:W-:-:S05]  /*32e0*/  @!P3 FSEL R11, R11, R2, !P4 ;  /* 0x000000020b0bb208 */ /* 0x000fca0006000000 */
[----:B------:R-:W0:Y:S01]  /*32f0*/  SHFL.BFLY PT, R2, R11, 0x8, 0x1f ;  /* 0x0d001f000b027f89 */ /* 0x000e2200000e0000 */
[C---:B------:R-:W-:Y:S02]  /*3300*/  FSETP.GEU.AND P3, PT, R31.reuse, -INF , PT ;  /* 0xff8000001f00780b */ /* 0x040fe40003f6e000 */
[----:B------:R-:W-:Y:S02]  /*3310*/  PLOP3.LUT P4, PT, PT, PT, UP0, 0x40, 0x0 ;  /* 0x000000000000781c */ /* 0x000fe40003f8e808 */
[----:B------:R-:W-:Y:S02]  /*3320*/  FSEL R31, R31, -INF , P3 ;  /* 0xff8000001f1f7808 */ /* 0x000fe40001800000 */
[----:B------:R-:W-:Y:S02]  /*3330*/  PLOP3.LUT P5, PT, PT, PT, UP0, 0x80, 0x0 ;  /* 0x000000000000781c */ /* 0x000fe40003faf008 */
[----:B------:R-:W-:-:S04]  /*3340*/  FSEL R12, R31, -INF , P4 ;  /* 0xff8000001f0c7808 */ /* 0x000fc80002000000 */
[CC--:B------:R-:W-:Y:S02]  /*3350*/  FSETP.GT.AND P6, PT, R12.reuse, R35.reuse, PT ;  /* 0x000000230c00720b */ /* 0x0c0fe40003fc4000 */
[----:B------:R-:W-:Y:S02]  /*3360*/  FSETP.GEU.AND P4, PT, R33, -INF , PT ;  /* 0xff8000002100780b */ /* 0x000fe40003f8e000 */
[C---:B------:R-:W-:Y:S02]  /*3370*/  FSEL R35, R12.reuse, R35, P6 ;  /* 0x000000230c237208 */ /* 0x040fe40003000000 */
[----:B------:R-:W-:Y:S02]  /*3380*/  FSETP.NAN.AND P6, PT, R12, R12, PT ;  /* 0x0000000c0c00720b */ /* 0x000fe40003fc8000 */
[----:B0-----:R-:W-:Y:S02]  /*3390*/  FSETP.GEU.AND P3, PT, R11, R2, PT ;  /* 0x000000020b00720b */ /* 0x001fe40003f6e000 */
[----:B------:R-:W-:-:S02]  /*33a0*/  FSEL R33, R33, -INF , P4 ;  /* 0xff80000021217808 */ /* 0x000fc40002000000 */
[----:B------:R-:W-:Y:S02]  /*33b0*/  @!P5 FSEL R12, R12, R35, P6 ;  /* 0x000000230c0cd208 */ /* 0x000fe40003000000 */
[----:B------:R-:W-:Y:S02]  /*33c0*/  PLOP3.LUT P4, PT, PT, PT, UP0, 0x40, 0x0 ;  /* 0x000000000000781c */ /* 0x000fe40003f8e808 */
[----:B------:R-:W-:Y:S02]  /*33d0*/  FSETP.NAN.AND P6, PT, R11, R11, PT ;  /* 0x0000000b0b00720b */ /* 0x000fe40003fc8000 */
[----:B------:R-:W-:Y:S02]  /*33e0*/  PLOP3.LUT P5, PT, PT, PT, UP0, 0x80, 0x0 ;  /* 0x000000000000781c */ /* 0x000fe40003faf008 */
[----:B------:R-:W-:Y:S02]  /*33f0*/  FSEL R14, R33, -INF , P4 ;  /* 0xff800000210e7808 */ /* 0x000fe40002000000 */
[----:B------:R-:W-:-:S02]  /*3400*/  @P3 FSEL R11, R11, R2, P6 ;  /* 0x000000020b0b3208 */ /* 0x000fc40003000000 */
[----:B------:R-:W-:Y:S02]  /*3410*/  FSETP.GEU.AND P6, PT, R32, -INF , PT ;  /* 0xff8000002000780b */ /* 0x000fe40003fce000 */
[-C--:B------:R-:W-:Y:S02]  /*3420*/  FSETP.GT.AND P4, PT, R14, R37.reuse, PT ;  /* 0x000000250e00720b */ /* 0x080fe40003f84000 */
[----:B------:R-:W-:Y:S02]  /*3430*/  PLOP3.LUT P3, PT, PT, PT, UP0, 0x40, 0x0 ;  /* 0x000000000000781c */ /* 0x000fe40003f6e808 */
[----:B------:R-:W-:Y:S02]  /*3440*/  FSEL R32, R32, -INF , P6 ;  /* 0xff80000020207808 */ /* 0x000fe40003000000 */
[C---:B------:R-:W-:Y:S02]  /*3450*/  FSEL R37, R14.reuse, R37, P4 ;  /* 0x000000250e257208 */ /* 0x040fe40002000000 */
[----:B------:R-:W-:-:S02]  /*3460*/  FSETP.NAN.AND P4, PT, R14, R14, PT ;  /* 0x0000000e0e00720b */ /* 0x000fc40003f88000 */
[----:B------:R-:W-:Y:S02]  /*3470*/  FSEL R15, R32, -INF , P3 ;  /* 0xff800000200f7808 */ /* 0x000fe40001800000 */
[----:B------:R-:W-:Y:S02]  /*3480*/  PLOP3.LUT P3, PT, PT, PT, UP0, 0x80, 0x0 ;  /* 0x000000000000781c */ /* 0x000fe40003f6f008 */
[----:B------:R-:W-:Y:S02]  /*3490*/  @!P5 FSEL R14, R14, R37, P4 ;  /* 0x000000250e0ed208 */ /* 0x000fe40002000000 */
[----:B------:R-:W-:Y:S02]  /*34a0*/  PLOP3.LUT P4, PT, PT, PT, UP0, 0x80, 0x0 ;  /* 0x000000000000781c */ /* 0x000fe40003f8f008 */
[----:B------:R-:W-:Y:S01]  /*34b0*/  FSETP.GT.AND P6, PT, R15, R34, PT ;  /* 0x000000220f00720b */ /* 0x000fe20003fc4000 */
[----:B------:R-:W0:Y:S01]  /*34c0*/  SHFL.BFLY PT, R2, R11, 0x4, 0x1f ;  /* 0x0c801f000b027f89 */ /* 0x000e2200000e0000 */
[----:B------:R-:W-:-:S02]  /*34d0*/  FSETP.GT.AND P5, PT, R12, R17, PT ;  /* 0x000000110c00720b */ /* 0x000fc40003fa4000 */
[C---:B------:R-:W-:Y:S02]  /*34e0*/  FSEL R34, R15.reuse, R34, P6 ;  /* 0x000000220f227208 */ /* 0x040fe40003000000 */
[C---:B------:R-:W-:Y:S02]  /*34f0*/  FSETP.NAN.AND P6, PT, R15.reuse, R15, PT ;  /* 0x0000000f0f00720b */ /* 0x040fe40003fc8000 */
[C---:B------:R-:W-:Y:S02]  /*3500*/  FSEL R19, R12.reuse, R17, P5 ;  /* 0x000000110c137208 */ /* 0x040fe40002800000 */
[----:B------:R-:W-:Y:S02]  /*3510*/  FSETP.NAN.AND P5, PT, R12, R12, PT ;  /* 0x0000000c0c00720b */ /* 0x000fe40003fa8000 */
[----:B------:R-:W-:Y:S02]  /*3520*/  @!P3 FSEL R15, R15, R34, P6 ;  /* 0x000000220f0fb208 */ /* 0x000fe40003000000 */
[----:B------:R-:W-:-:S02]  /*3530*/  PLOP3.LUT P3, PT, PT, PT, UP0, 0x80, 0x0 ;  /* 0x000000000000781c */ /* 0x000fc40003f6f008 */
[----:B------:R-:W-:Y:S02]  /*3540*/  @!P4 FSEL R12, R12, R19, P5 ;  /* 0x000000130c0cc208 */ /* 0x000fe40002800000 */
[----:B------:R-:W-:Y:S02]  /*3550*/  PLOP3.LUT P4, PT, PT, PT, UP0, 0x80, 0x0 ;  /* 0x000000000000781c */ /* 0x000fe40003f8f008 */
[CC--:B------:R-:W-:Y:S02]  /*3560*/  FSETP.GT.AND P6, PT, R14.reuse, R10.reuse, PT ;  /* 0x0000000a0e00720b */ /* 0x0c0fe40003fc4000 */
[C---:B------:R-:W-:Y:S02]  /*3570*/  FSETP.GT.AND P5, PT, R15.reuse, R13, PT ;  /* 0x0000000d0f00720b */ /* 0x040fe40003fa4000 */
[----:B------:R-:W-:Y:S02]  /*3580*/  FSEL R19, R14, R10, P6 ;  /* 0x0000000a0e137208 */ /* 0x000fe40003000000 */
[----:B------:R-:W-:-:S02]  /*3590*/  FSETP.NAN.AND P6, PT, R15, R15, PT ;  /* 0x0000000f0f00720b */ /* 0x000fc40003fc8000 */
[C---:B------:R-:W-:Y:S02]  /*35a0*/  FSEL R16, R15.reuse, R13, P5 ;  /* 0x0000000d0f107208 */ /* 0x040fe40002800000 */
[C---:B------:R-:W-:Y:S02]  /*35b0*/  FSETP.NAN.AND P5, PT, R14.reuse, R14, PT ;  /* 0x0000000e0e00720b */ /* 0x040fe40003fa8000 */
[----:B------:R-:W-:Y:S02]  /*35c0*/  @!P3 FSEL R15, R15, R16, P6 ;  /* 0x000000100f0fb208 */ /* 0x000fe40003000000 */
[----:B0-----:R-:W-:Y:S02]  /*35d0*/  FSETP.GEU.AND P3, PT, R11, R2, PT ;  /* 0x000000020b00720b */ /* 0x001fe40003f6e000 */
[----:B------:R-:W-:Y:S01]  /*35e0*/  @!P4 FSEL R14, R14, R19, P5 ;  /* 0x000000130e0ec208 */ /* 0x000fe20002800000 */
[----:B------:R-:W-:Y:S01]  /*35f0*/  IMAD.MOV.U32 R19, RZ, RZ, R15 ;  /* 0x000000ffff137224 */ /* 0x000fe200078e000f */
[----:B------:R-:W-:-:S02]  /*3600*/  FSETP.GEU.AND P4, PT, R30, -INF , PT ;  /* 0xff8000001e00780b */ /* 0x000fc40003f8e000 */
[----:B------:R-:W-:Y:S02]  /*3610*/  PLOP3.LUT P5, PT, PT, PT, UP0, 0x40, 0x0 ;  /* 0x000000000000781c */ /* 0x000fe40003fae808 */
[----:B------:R-:W-:Y:S02]  /*3620*/  FSEL R30, R30, -INF , P4 ;  /* 0xff8000001e1e7808 */ /* 0x000fe40002000000 */
[----:B------:R-:W-:Y:S02]  /*3630*/  FSETP.GT.AND P4, PT, R19, R14, PT ;  /* 0x0000000e1300720b */ /* 0x000fe40003f84000 */
[----:B------:R-:W-:Y:S02]  /*3640*/  FSETP.NAN.AND P6, PT, R11, R11, PT ;  /* 0x0000000b0b00720b */ /* 0x000fe40003fc8000 */
[----:B------:R-:W-:Y:S02]  /*3650*/  FSEL R15, R30, -INF , P5 ;  /* 0xff8000001e0f7808 */ /* 0x000fe40002800000 */
[----:B------:R-:W-:-:S02]  /*3660*/  PLOP3.LUT P5, PT, PT, PT, UP0, 0x80, 0x0 ;  /* 0x000000000000781c */ /* 0x000fc40003faf008 */
[----:B------:R-:W-:Y:S02]  /*3670*/  @P3 FSEL R11, R11, R2, P6 ;  /* 0x000000020b0b3208 */ /* 0x000fe40003000000 */
[-C--:B------:R-:W-:Y:S02]  /*3680*/  FSETP.GT.AND P6, PT, R15, R36.reuse, PT ;  /* 0x000000240f00720b */ /* 0x080fe40003fc4000 */
[----:B------:R-:W-:Y:S02]  /*3690*/  FSETP.NAN.AND P3, PT, R19, R19, PT ;  /* 0x000000131300720b */ /* 0x000fe40003f68000 */
[C---:B------:R-:W-:Y:S02]  /*36a0*/  FSEL R36, R15.reuse, R36, P6 ;  /* 0x000000240f247208 */ /* 0x040fe40003000000 */
[----:B------:R-:W-:Y:S02]  /*36b0*/  FSETP.NAN.AND P6, PT, R15, R15, PT ;  /* 0x0000000f0f00720b */ /* 0x000fe40003fc8000 */
[----:B------:R-:W-:-:S02]  /*36c0*/  @!P4 FSEL R19, R19, R14, P3 ;  /* 0x0000000e1313c208 */ /* 0x000fc40001800000 */
[----:B------:R-:W-:Y:S02]  /*36d0*/  @!P5 FSEL R15, R15, R36, P6 ;  /* 0x000000240f0fd208 */ /* 0x000fe40003000000 */
[----:B------:R-:W-:Y:S02]  /*36e0*/  PLOP3.LUT P3, PT, PT, PT, UP0, 0x80, 0x0 ;  /* 0x000000000000781c */ /* 0x000fe40003f6f008 */
[----:B------:R-:W-:Y:S02]  /*36f0*/  FSETP.GT.AND P4, PT, R19, R12, PT ;  /* 0x0000000c1300720b */ /* 0x000fe40003f84000 */
[CC--:B------:R-:W-:Y:S02]  /*3700*/  FSETP.GT.AND P6, PT, R15.reuse, R0.reuse, PT ;  /* 0x000000000f00720b */ /* 0x0c0fe40003fc4000 */
[C---:B------:R-:W-:Y:S02]  /*3710*/  FSETP.NAN.AND P5, PT, R15.reuse, R15, PT ;  /* 0x0000000f0f00720b */ /* 0x040fe40003fa8000 */
[----:B------:R-:W-:-:S02]  /*3720*/  FSEL R14, R15, R0, P6 ;  /* 0x000000000f0e7208 */ /* 0x000fc40003000000 */
[----:B------:R-:W-:Y:S01]  /*3730*/  FSETP.NAN.AND P6, PT, R19, R19, PT ;  /* 0x000000131300720b */ /* 0x000fe20003fc8000 */
[----:B------:R-:W0:Y:S02]  /*3740*/  SHFL.BFLY PT, R2, R11, 0x2, 0x1f ;  /* 0x0c401f000b027f89 */ /* 0x000e2400000e0000 */
[----:B------:R-:W-:Y:S02]  /*3750*/  @!P3 FSEL R15, R15, R14, P5 ;  /* 0x0000000e0f0fb208 */ /* 0x000fe40002800000 */
[----:B------:R-:W-:-:S04]  /*3760*/  @!P4 FSEL R19, R19, R12, P6 ;  /* 0x0000000c1313c208 */ /* 0x000fc80003000000 */
[C---:B------:R-:W-:Y:S02]  /*3770*/  FSETP.GT.AND P4, PT, R19.reuse, R15, PT ;  /* 0x0000000f1300720b */ /* 0x040fe40003f84000 */
[----:B------:R-:W-:-:S11]  /*3780*/  FSETP.NAN.AND P5, PT, R19, R19, PT ;  /* 0x000000131300720b */ /* 0x000fd60003fa8000 */
[----:B------:R-:W-:Y:S02]  /*3790*/  @!P4 FSEL R19, R19, R15, P5 ;  /* 0x0000000f1313c208 */ /* 0x000fe40002800000 */
[----:B0-----:R-:W-:-:S03]  /*37a0*/  FSETP.GEU.AND P6, PT, R11, R2, PT ;  /* 0x000000020b00720b */ /* 0x001fc60003fce000 */
[----:B------:R-:W0:Y:S01]  /*37b0*/  SHFL.BFLY PT, R12, R19, 0x10, 0x1f ;  /* 0x0e001f00130c7f89 */ /* 0x000e2200000e0000 */
[----:B------:R-:W-:-:S09]  /*37c0*/  FSETP.NAN.AND P3, PT, R11, R11, PT ;  /* 0x0000000b0b00720b */ /* 0x000fd20003f68000 */
[----:B------:R-:W-:Y:S02]  /*37d0*/  @P6 FSEL R11, R11, R2, P3 ;  /* 0x000000020b0b6208 */ /* 0x000fe40001800000 */
[----:B------:R-:W-:-:S03]  /*37e0*/  FSETP.NAN.AND P6, PT, R19, R19, PT ;  /* 0x000000131300720b */ /* 0x000fc60003fc8000 */
[----:B------:R-:W1:Y:S01]  /*37f0*/  SHFL.BFLY PT, R2, R11, 0x1, 0x1f ;  /* 0x0c201f000b027f89 */ /* 0x000e6200000e0000 */
[----:B------:R-:W-:Y:S02]  /*3800*/  PLOP3.LUT P4, PT, PT, PT, UP0, 0x80, 0x0 ;  /* 0x000000000000781c */ /* 0x000fe40003f8f008 */
[----:B0-----:R-:W-:-:S07]  /*3810*/  FSETP.GT.AND P5, PT, R19, R12, PT ;  /* 0x0000000c1300720b */ /* 0x001fce0003fa4000 */
[----:B------:R-:W-:Y:S02]  /*3820*/  @!P6 FSEL R19, R19, R12, P5 ;  /* 0x0000000c1313e208 */ /* 0x000fe40002800000 */
[----:B------:R-:W-:Y:S02]  /*3830*/  IADD3 R12, R6, 0x800, RZ ;  /* 0x00000800060c7810 */ /* 0x000fe40007ffe0ff */
[----:B------:R-:W-:Y:S02]  /*3840*/  F2FP.BF16.PACK_AB R16, R10, R13 ;  /* 0x0000000d0a10723e */ /* 0x000fe400000010ff */
[----:B------:R-:W-:Y:S01]  /*3850*/  F2FP.BF16.PACK_AB R17, R0, R17 ;  /* 0x000000110011723e */ /* 0x000fe200000010ff */
[----:B------:R-:W-:-:S05]  /*3860*/  IMAD.WIDE R12, R12, R3, c[0x0][0x1a8] ;  /* 0x00006a000c0c7625 */ /* 0x000fca00078e0203 */
[----:B------:R-:W-:Y:S04]  /*3870*/  @!P4 STG.E.64 [R12.64], R16 ;  /* 0x000000100c00c986 */ /* 0x000fe8000c101b06 */
[----:B------:R-:W-:Y:S01]  /*3880*/  BAR.SYNC.DEFER_BLOCKING 0x0 ;  /* 0x0000000000007b1d */ /* 0x000fe20000010000 */
[C---:B-1----:R-:W-:Y:S02]  /*3890*/  FSETP.GEU.AND P3, PT, R11.reuse, R2, PT ;  /* 0x000000020b00720b */ /* 0x042fe40003f6e000 */
[----:B------:R-:W-:Y:S02]  /*38a0*/  FSETP.NAN.AND P5, PT, R11, R11, PT ;  /* 0x0000000b0b00720b */ /* 0x000fe40003fa8000 */
[----:B------:R-:W-:-:S04]  /*38b0*/  SHF.R.U32.HI R0, RZ, 0x3, R8 ;  /* 0x00000003ff007819 */ /* 0x000fc80000011608 */
[----:B------:R-:W-:-:S05]  /*38c0*/  LOP3.LUT R10, R0, 0x1c, RZ, 0xc0, !PT ;  /* 0x0000001c000a7812 */ /* 0x000fca00078ec0ff */
[----:B------:R-:W-:-:S05]  /*38d0*/  @P3 SEL R11, R11, R2, P5 ;  /* 0x000000020b0b3207 */ /* 0x000fca0002800000 */
[----:B------:R-:W-:Y:S04]  /*38e0*/  @!P2 STS [R10], R11 ;  /* 0x0000000b0a00a388 */ /* 0x000fe80000000800 */
[----:B------:R-:W-:Y:S06]  /*38f0*/  BAR.SYNC.DEFER_BLOCKING 0x0 ;  /* 0x0000000000007b1d */ /* 0x000fec0000010000 */
[----:B------:R-:W0:Y:S04]  /*3900*/  SHFL.BFLY PT, R0, R19, 0x8, 0x1f ;  /* 0x0d001f0013007f89 */ /* 0x000e2800000e0000 */
[----:B------:R-:W1:Y:S01]  /*3910*/  @!P1 LDS R5, [R8.X4] ;  /* 0x0000000008059984 */ /* 0x000e620000004800 */
[----:B0-----:R-:W-:-:S02]  /*3920*/  FSETP.GT.AND P3, PT, R19, R0, PT ;  /* 0x000000001300720b */ /* 0x001fc40003f64000 */
[----:B------:R-:W-:-:S11]  /*3930*/  FSETP.NAN.AND P4, PT, R19, R19, PT ;  /* 0x000000131300720b */ /* 0x000fd60003f88000 */
[----:B------:R-:W-:Y:S02]  /*3940*/  @!P3 FSEL R19, R19, R0, P4 ;  /* 0x000000001313b208 */ /* 0x000fe40002000000 */
[----:B-1----:R-:W0:Y:S01]  /*3950*/  SHFL.BFLY PT, R0, R5, 0x4, 0x1f ;  /* 0x0c801f0005007f89 */ /* 0x002e2200000e0000 */
[C---:B------:R-:W-:Y:S02]  /*3960*/  FSETP.NAN.AND P3, PT, R5.reuse, R5, PT ;  /* 0x000000050500720b */ /* 0x040fe40003f68000 */
[----:B0-----:R-:W-:-:S04]  /*3970*/  FSETP.GEU.AND P5, PT, R5, R0, PT ;  /* 0x000000000500720b */ /* 0x001fc80003fae000 */
[----:B------:R-:W-:-:S04]  /*3980*/  FSEL R0, R5, R0, !P5 ;  /* 0x0000000005007208 */ /* 0x000fc80006800000 */
[----:B------:R-:W-:-:S05]  /*3990*/  FSEL R11, R5, R0, P3 ;  /* 0x00000000050b7208 */ /* 0x000fca0001800000 */
[----:B------:R-:W0:Y:S04]  /*39a0*/  SHFL.BFLY PT, R0, R11, 0x2, 0x1f ;  /* 0x0c401f000b007f89 */ /* 0x000e2800000e0000 */
[----:B------:R-:W1:Y:S01]  /*39b0*/  SHFL.BFLY PT, R2, R19, 0x4, 0x1f ;  /* 0x0c801f0013027f89 */ /* 0x000e6200000e0000 */
[----:B------:R-:W-:Y:S02]  /*39c0*/  FSETP.NAN.AND P3, PT, R11, R11, PT ;  /* 0x0000000b0b00720b */ /* 0x000fe40003f68000 */
[----:B------:R-:W-:Y:S02]  /*39d0*/  FSETP.NAN.AND P5, PT, R19, R19, PT ;  /* 0x000000131300720b */ /* 0x000fe40003fa8000 */
[----:B0-----:R-:W-:Y:S02]  /*39e0*/  FSETP.GEU.AND P6, PT, R11, R0, PT ;  /* 0x000000000b00720b */ /* 0x001fe40003fce000 */
[----:B-1----:R-:W-:-:S11]  /*39f0*/  FSETP.GT.AND P4, PT, R19, R2, PT ;  /* 0x000000021300720b */ /* 0x002fd60003f84000 */
[----:B------:R-:W-:-:S05]  /*3a00*/  @P6 FSEL R11, R11, R0, P3 ;  /* 0x000000000b0b6208 */ /* 0x000fca0001800000 */
[----:B------:R-:W0:Y:S01]  /*3a10*/  SHFL.BFLY PT, R0, R11, 0x1, 0x1f ;  /* 0x0c201f000b007f89 */ /* 0x000e2200000e0000 */
[----:B------:R-:W-:-:S05]  /*3a20*/  @!P4 FSEL R19, R19, R2, P5 ;  /* 0x000000021313c208 */ /* 0x000fca0002800000 */
[----:B------:R-:W1:Y:S01]  /*3a30*/  SHFL.BFLY PT, R2, R19, 0x2, 0x1f ;  /* 0x0c401f0013027f89 */ /* 0x000e6200000e0000 */
[C---:B------:R-:W-:Y:S02]  /*3a40*/  FSETP.NAN.AND P3, PT, R11.reuse, R11, PT ;  /* 0x0000000b0b00720b */ /* 0x040fe40003f68000 */
[----:B0-----:R-:W-:Y:S02]  /*3a50*/  FSETP.GEU.AND P6, PT, R11, R0, PT ;  /* 0x000000000b00720b */ /* 0x001fe40003fce000 */
[C---:B-1----:R-:W-:Y:S02]  /*3a60*/  FSETP.GT.AND P4, PT, R19.reuse, R2, PT ;  /* 0x000000021300720b */ /* 0x042fe40003f84000 */
[----:B------:R-:W-:-:S09]  /*3a70*/  FSETP.NAN.AND P5, PT, R19, R19, PT ;  /* 0x000000131300720b */ /* 0x000fd20003fa8000 */
[----:B------:R-:W-:-:S05]  /*3a80*/  @P6 SEL R11, R11, R0, P3 ;  /* 0x000000000b0b6207 */ /* 0x000fca0001800000 */
[----:B------:R-:W-:Y:S01]  /*3a90*/  @P0 STS [R8.X4], R11 ;  /* 0x0000000b08000388 */ /* 0x000fe20000004800 */
[----:B------:R-:W-:-:S03]  /*3aa0*/  @!P4 FSEL R19, R19, R2, P5 ;  /* 0x000000021313c208 */ /* 0x000fc60002800000 */
[----:B------:R-:W-:Y:S06]  /*3ab0*/  BAR.SYNC.DEFER_BLOCKING 0x0 ;  /* 0x0000000000007b1d */ /* 0x000fec0000010000 */
[----:B------:R-:W0:Y:S01]  /*3ac0*/  SHFL.BFLY PT, R2, R19, 0x1, 0x1f ;  /* 0x0c201f0013027f89 */ /* 0x000e2200000e0000 */
[----:B------:R-:W-:-:S03]  /*3ad0*/  FSETP.NAN.AND P5, PT, R19, R19, PT ;  /* 0x000000131300720b */ /* 0x000fc60003fa8000 */
[----:B------:R-:W-:Y:S04]  /*3ae0*/  LDS R0, [RZ] ;  /* 0x00000000ff007984 */ /* 0x000fe80000000800 */
[----:B------:R-:W-:Y:S01]  /*3af0*/  BAR.SYNC.DEFER_BLOCKING 0x0 ;  /* 0x0000000000007b1d */ /* 0x000fe20000010000 */
[----:B0-----:R-:W-:-:S13]  /*3b00*/  FSETP.GT.AND P4, PT, R19, R2, PT ;  /* 0x000000021300720b */ /* 0x001fda0003f84000 */
[----:B------:R-:W-:-:S05]  /*3b10*/  @!P4 SEL R19, R19, R2, P5 ;  /* 0x000000021313c207 */ /* 0x000fca0002800000 */
[----:B------:R-:W-:Y:S04]  /*3b20*/  @!P2 STS [R10], R19 ;  /* 0x000000130a00a388 */ /* 0x000fe80000000800 */
[----:B------:R-:W-:Y:S06]  /*3b30*/  BAR.SYNC.DEFER_BLOCKING 0x0 ;  /* 0x0000000000007b1d */ /* 0x000fec0000010000 */
[----:B------:R-:W0:Y:S04]  /*3b40*/  @!P1 LDS R9, [R8.X4] ;  /* 0x0000000008099984 */ /* 0x000e280000004800 */
[----:B0-----:R-:W0:Y:S01]  /*3b50*/  SHFL.BFLY PT, R2, R9, 0x4, 0x1f ;  /* 0x0c801f0009027f89 */ /* 0x001e2200000e0000 */
[----:B------:R-:W-:-:S02]  /*3b60*/  FSETP.NAN.AND P2, PT, R9, R9, PT ;  /* 0x000000090900720b */ /* 0x000fc40003f48000 */
[----:B0-----:R-:W-:-:S04]  /*3b70*/  FSETP.GT.AND P1, PT, R9, R2, PT ;  /* 0x000000020900720b */ /* 0x001fc80003f24000 */
[----:B------:R-:W-:-:S04]  /*3b80*/  FSEL R2, R9, R2, P1 ;  /* 0x0000000209027208 */ /* 0x000fc80000800000 */
[----:B------:R-:W-:-:S05]  /*3b90*/  FSEL R5, R9, R2, P2 ;  /* 0x0000000209057208 */ /* 0x000fca0001000000 */
[----:B------:R-:W0:Y:S01]  /*3ba0*/  SHFL.BFLY PT, R2, R5, 0x2, 0x1f ;  /* 0x0c401f0005027f89 */ /* 0x000e2200000e0000 */
[C---:B------:R-:W-:Y:S02]  /*3bb0*/  FSETP.NAN.AND P2, PT, R5.reuse, R5, PT ;  /* 0x000000050500720b */ /* 0x040fe40003f48000 */
[----:B0-----:R-:W-:-:S13]  /*3bc0*/  FSETP.GT.AND P1, PT, R5, R2, PT ;  /* 0x000000020500720b */ /* 0x001fda0003f24000 */
[----:B------:R-:W-:-:S05]  /*3bd0*/  @!P1 FSEL R5, R5, R2, P2 ;  /* 0x0000000205059208 */ /* 0x000fca0001000000 */
[----:B------:R-:W0:Y:S01]  /*3be0*/  SHFL.BFLY PT, R2, R5, 0x1, 0x1f ;  /* 0x0c201f0005027f89 */ /* 0x000e2200000e0000 */
[C---:B------:R-:W-:Y:S02]  /*3bf0*/  FSETP.NAN.AND P2, PT, R5.reuse, R5, PT ;  /* 0x000000050500720b */ /* 0x040fe40003f48000 */
[----:B0-----:R-:W-:-:S13]  /*3c00*/  FSETP.GT.AND P1, PT, R5, R2, PT ;  /* 0x000000020500720b */ /* 0x001fda0003f24000 */
[----:B------:R-:W-:-:S05]  /*3c10*/  @!P1 SEL R5, R5, R2, P2 ;  /* 0x0000000205059207 */ /* 0x000fca0001000000 */
[----:B------:R0:W-:Y:S04]  /*3c20*/  @P0 STS [R8.X4], R5 ;  /* 0x0000000508000388 */ /* 0x0001e80000004800 */
[----:B------:R-:W-:Y:S06]  /*3c30*/  BAR.SYNC.DEFER_BLOCKING 0x0 ;  /* 0x0000000000007b1d */ /* 0x000fec0000010000 */
[----:B------:R-:W1:Y:S01]  /*3c40*/  LDS R17, [RZ] ;  /* 0x00000000ff117984 */ /* 0x000e620000000800 */
[----:B------:R-:W-:-:S02]  /*3c50*/  USHF.R.S32.HI UR5, URZ, 0x1f, UR8 ;  /* 0x0000001f3f057899 */ /* 0x000fc40008011408 */
[----:B------:R-:W-:Y:S01]  /*3c60*/  USHF.L.U32 UR4, UR8, 0x1, URZ ;  /* 0x0000000108047899 */ /* 0x000fe2000800063f */
[----:B------:R-:W-:Y:S01]  /*3c70*/  PLOP3.LUT P0, PT, PT, PT, UP0, 0x40, 0x0 ;  /* 0x000000000000781c */ /* 0x000fe20003f0e808 */
[----:B------:R-:W-:Y:S02]  /*3c80*/  USHF.L.U64.HI UR5, UR8, 0x1, UR5 ;  /* 0x0000000108057899 */ /* 0x000fe40008010205 */
[----:B------:R-:W-:Y:S01]  /*3c90*/  UIADD3 UR8, UP1, UR4, UR10, URZ ;  /* 0x0000000a04087290 */ /* 0x000fe2000ff3e03f */
[----:B------:R-:W-:Y:S01]  /*3ca0*/  ISETP.EQ.AND P0, PT, R7, RZ, P0 ;  /* 0x000000ff0700720c */ /* 0x000fe20000702270 */
[----:B------:R-:W-:Y:S01]  /*3cb0*/  UIADD3 UR4, UP2, UR4, UR12, URZ ;  /* 0x0000000c04047290 */ /* 0x000fe2000ff5e03f */
[----:B------:R-:W-:Y:S01]  /*3cc0*/  PLOP3.LUT P2, PT, PT, PT, UP0, 0x80, 0x0 ;  /* 0x000000000000781c */ /* 0x000fe20003f4f008 */
[----:B------:R-:W-:Y:S02]  /*3cd0*/  UIADD3.X UR9, UR5, UR11, URZ, UP1, !UPT ;  /* 0x0000000b05097290 */ /* 0x000fe40008ffe43f */
[----:B------:R-:W-:Y:S01]  /*3ce0*/  UIADD3.X UR5, UR5, UR13, URZ, UP2, !UPT ;  /* 0x0000000d05057290 */ /* 0x000fe200097fe43f */
[----:B------:R-:W-:-:S02]  /*3cf0*/  PLOP3.LUT P1, PT, PT, PT, UP0, 0x80, 0x0 ;  /* 0x000000000000781c */ /* 0x000fc40003f2f008 */
[----:B0-----:R-:W-:Y:S02]  /*3d00*/  SHF.R.S32.HI R5, RZ, 0x1f, R6 ;  /* 0x0000001fff057819 */ /* 0x001fe40000011406 */
[C---:B------:R-:W-:Y:S01]  /*3d10*/  LEA R14, P1, R6.reuse, c[0x0][0x1a8], 0x1 ;  /* 0x00006a00060e7a11 */ /* 0x040fe200078208ff */
[----:B------:R-:W-:Y:S01]  /*3d20*/  IMAD.U32 R10, RZ, RZ, UR8 ;  /* 0x00000008ff0a7e24 */ /* 0x000fe2000f8e00ff */
[----:B------:R-:W-:Y:S01]  /*3d30*/  CS2R R8, SRZ ;  /* 0x0000000000087805 */ /* 0x000fe2000001ff00 */
[----:B------:R-:W-:Y:S01]  /*3d40*/  IMAD.U32 R11, RZ, RZ, UR9 ;  /* 0x00000009ff0b7e24 */ /* 0x000fe2000f8e00ff */
[----:B------:R-:W-:Y:S01]  /*3d50*/  LEA.HI.X R15, R6, c[0x0][0x1ac], R5, 0x1, P1 ;  /* 0x00006b00060f7a11 */ /* 0x000fe200008f0c05 */
[----:B------:R-:W-:Y:S02]  /*3d60*/  IMAD.U32 R12, RZ, RZ, UR4 ;  /* 0x00000004ff0c7e24 */ /* 0x000fe4000f8e00ff */
[----:B------:R-:W-:Y:S01]  /*3d70*/  IMAD.U32 R13, RZ, RZ, UR5 ;  /* 0x00000005ff0d7e24 */ /* 0x000fe2000f8e00ff */
[----:B-1----:R-:W-:-:S04]  /*3d80*/  F2FP.BF16.PACK_AB R2, R17, R0 ;  /* 0x000000001102723e */ /* 0x002fc800000010ff */
[----:B------:R-:W-:Y:S01]  /*3d90*/  PRMT R7, R2, 0x7632, R7 ;  /* 0x0000763202077816 */ /* 0x000fe20000000007 */
[----:B------:R0:W-:Y:S04]  /*3da0*/  @P0 STG.E.U16 [R10.64], R2 ;  /* 0x000000020a000986 */ /* 0x0001e8000c101506 */
[----:B------:R1:W-:Y:S04]  /*3db0*/  @P0 STG.E.U16 [R12.64], R7 ;  /* 0x000000070c000986 */ /* 0x0003e8000c101506 */
[----:B------:R-:W2:Y:S01]  /*3dc0*/  @!P2 LDG.E.EF.64 R8, [R14.64] ;  /* 0x000000060e08a981 */ /* 0x000ea2000c0e1b00 */
[----:B------:R-:W-:-:S04]  /*3dd0*/  FSETP.GE.AND P0, PT, R0, RZ, PT ;  /* 0x000000ff0000720b */ /* 0x000fc80003f06000 */
[----:B------:R-:W-:-:S05]  /*3de0*/  FSEL R0, R0, RZ, !P0 ;  /* 0x000000ff00007208 */ /* 0x000fca0004000000 */
[----:B------:R-:W-:Y:S01]  /*3df0*/  FADD R0, RZ, -R0 ;  /* 0x80000000ff007221 */ /* 0x000fe20000000000 */
[----:B------:R-:W-:-:S04]  /*3e00*/  FSETP.GTU.AND P0, PT, R17, RZ, PT ;  /* 0x000000ff1100720b */ /* 0x000fc80003f0c000 */
[----:B------:R-:W-:Y:S02]  /*3e10*/  FSETP.NAN.AND P1, PT, R0, R0, PT ;  /* 0x000000000000720b */ /* 0x000fe40003f28000 */
[----:B------:R-:W-:-:S04]  /*3e20*/  FSEL R17, R17, RZ, P0 ;  /* 0x000000ff11117208 */ /* 0x000fc80000000000 */
[----:B------:R-:W-:-:S07]  /*3e30*/  FSETP.GT.AND P0, PT, R0, R17, PT ;  /* 0x000000110000720b */ /* 0x000fce0003f04000 */
[----:B------:R-:W-:-:S05]  /*3e40*/  @!P1 FSEL R0, R0, R17, P0 ;  /* 0x0000001100009208 */ /* 0x000fca0000000000 */
[----:B0-----:R-:W-:-:S05]  /*3e50*/  FMUL R2, R0, 0.0078740157186985015869 ;  /* 0x3c01020400027820 */ /* 0x001fca0000400000 */
[C---:B------:R-:W-:Y:S02]  /*3e60*/  FSETP.GT.AND P0, PT, R2.reuse, 9.9999997473787516356e-06, PT ;  /* 0x3727c5ac0200780b */ /* 0x040fe40003f04000 */
[----:B------:R-:W-:-:S11]  /*3e70*/  FSETP.NAN.AND P1, PT, R2, R2, PT ;  /* 0x000000020200720b */ /* 0x000fd60003f28000 */
[----:B------:R-:W-:-:S04]  /*3e80*/  @!P0 FSEL R2, R2, 9.9999997473787516356e-06, P1 ;  /* 0x3727c5ac02028808 */ /* 0x000fc80000800000 */
[C---:B------:R-:W-:Y:S02]  /*3e90*/  FSETP.GT.AND P0, PT, |R2|.reuse, 8.50705917302346158658e+37, PT ;  /* 0x7e8000000200780b */ /* 0x040fe40003f04200 */
[----:B------:R-:W-:Y:S01]  /*3ea0*/  FSETP.GEU.AND P1, PT, |R2|, 1.175494350822287508e-38, PT ;  /* 0x008000000200780b */ /* 0x000fe20003f2e200 */
[----:B-1----:R-:W-:-:S10]  /*3eb0*/  IMAD.MOV.U32 R7, RZ, RZ, 0x3e800000 ;  /* 0x3e800000ff077424 */ /* 0x002fd400078e00ff */
[----:B------:R-:W-:-:S04]  /*3ec0*/  @P0 FMUL R2, R2, 0.25 ;  /* 0x3e80000002020820 */ /* 0x000fc80000400000 */
[----:B------:R-:W-:-:S04]  /*3ed0*/  @!P1 FMUL R2, R2, 16777216 ;  /* 0x4b80000002029820 */ /* 0x000fc80000400000 */
[----:B------:R-:W0:Y:S01]  /*3ee0*/  MUFU.RCP R0, R2 ;  /* 0x0000000200007308 */ /* 0x000e220000001000 */
[----:B------:R-:W-:-:S05]  /*3ef0*/  FSEL R7, R7, 1, P0 ;  /* 0x3f80000007077808 */ /* 0x000fca0000000000 */
[----:B------:R-:W-:-:S04]  /*3f00*/  @!P1 FMUL R7, R7, 16777216 ;  /* 0x4b80000007079820 */ /* 0x000fc80000400000 */
[----:B0-----:R-:W-:Y:S01]  /*3f10*/  FMUL R0, R0, R7 ;  /* 0x0000000700007220 */ /* 0x001fe20000400000 */
[C---:B--2---:R-:W-:Y:S01]  /*3f20*/  PRMT R10, R8.reuse, 0x7632, R10 ;  /* 0x00007632080a7816 */ /* 0x044fe2000000000a */
[----:B------:R-:W-:-:S04]  /*3f30*/  IMAD.U32 R7, R8, 0x10000, RZ ;  /* 0x0001000008077824 */ /* 0x000fc800078e00ff */
[----:B------:R-:W-:-:S04]  /*3f40*/  IMAD.U32 R11, R10, 0x10000, RZ ;  /* 0x000100000a0b7824 */ /* 0x000fc800078e00ff */
[C---:B------:R-:W-:Y:S01]  /*3f50*/  FMUL R11, R0.reuse, R11 ;  /* 0x0000000b000b7220 */ /* 0x040fe20000400000 */
[----:B------:R-:W-:Y:S01]  /*3f60*/  FMUL R8, R0, R7 ;  /* 0x0000000700087220 */ /* 0x000fe20000400000 */
[C---:B------:R-:W-:Y:S01]  /*3f70*/  IMAD.U32 R7, R9.reuse, 0x10000, RZ ;  /* 0x0001000009077824 */ /* 0x040fe200078e00ff */
[----:B------:R-:W-:-:S03]  /*3f80*/  PRMT R9, R9, 0x7632, R9 ;  /* 0x0000763209097816 */ /* 0x000fc60000000009 */
[----:B------:R-:W0:Y:S01]  /*3f90*/  FRND R11, R11 ;  /* 0x0000000b000b7307 */ /* 0x000e220000201000 */
[----:B------:R-:W-:Y:S01]  /*3fa0*/  FMUL R7, R0, R7 ;  /* 0x0000000700077220 */ /* 0x000fe20000400000 */
[----:B------:R-:W-:-:S06]  /*3fb0*/  IMAD.U32 R9, R9, 0x10000, RZ ;  /* 0x0001000009097824 */ /* 0x000fcc00078e00ff */
[----:B------:R-:W1:Y:S01]  /*3fc0*/  FRND R8, R8 ;  /* 0x0000000800087307 */ /* 0x000e620000201000 */
[----:B------:R-:W-:-:S07]  /*3fd0*/  FMUL R9, R0, R9 ;  /* 0x0000000900097220 */ /* 0x000fce0000400000 */
[----:B------:R-:W2:Y:S01]  /*3fe0*/  FRND R7, R7 ;  /* 0x0000000700077307 */ /* 0x000ea20000201000 */
[----:B0-----:R-:W-:-:S07]  /*3ff0*/  FSETP.GT.AND P1, PT, R11, -127, PT ;  /* 0xc2fe00000b00780b */ /* 0x001fce0003f24000 */
[----:B------:R-:W0:Y:S01]  /*4000*/  FRND R9, R9 ;  /* 0x0000000900097307 */ /* 0x000e220000201000 */
[C---:B-1----:R-:W-:Y:S02]  /*4010*/  FSETP.GT.AND P0, PT, R8.reuse, -127, PT ;  /* 0xc2fe00000800780b */ /* 0x042fe40003f04000 */
[----:B------:R-:W-:Y:S02]  /*4020*/  FSETP.NAN.AND P3, PT, R11, R11, PT ;  /* 0x0000000b0b00720b */ /* 0x000fe40003f68000 */
[----:B--2---:R-:W-:Y:S02]  /*4030*/  FSETP.GT.AND P2, PT, R7, -127, PT ;  /* 0xc2fe00000700780b */ /* 0x004fe40003f44000 */
[----:B------:R-:W-:Y:S02]  /*4040*/  @!P1 FSEL R11, R11, -127, P3 ;  /* 0xc2fe00000b0b9808 */ /* 0x000fe40001800000 */
[----:B------:R-:W-:Y:S02]  /*4050*/  FSETP.NAN.AND P3, PT, R8, R8, PT ;  /* 0x000000080800720b */ /* 0x000fe40003f68000 */
[----:B0-----:R-:W-:-:S03]  /*4060*/  FSETP.GT.AND P1, PT, R9, -127, PT ;  /* 0xc2fe00000900780b */ /* 0x001fc60003f24000 */
[----:B------:R-:W-:Y:S02]  /*4070*/  @!P0 FSEL R8, R8, -127, P3 ;  /* 0xc2fe000008088808 */ /* 0x000fe40001800000 */
[----:B------:R-:W-:-:S04]  /*4080*/  FSETP.NAN.AND P0, PT, R7, R7, PT ;  /* 0x000000070700720b */ /* 0x000fc80003f08000 */
[----:B------:R-:W-:Y:S02]  /*4090*/  @!P2 FSEL R7, R7, -127, P0 ;  /* 0xc2fe00000707a808 */ /* 0x000fe40000000000 */
[C---:B------:R-:W-:Y:S01]  /*40a0*/  FSETP.NAN.AND P0, PT, R9.reuse, R9, PT ;  /* 0x000000090900720b */ /* 0x040fe20003f08000 */
[----:B------:R-:W0:Y:S03]  /*40b0*/  F2I.S16.TRUNC.NTZ R2, R11 ;  /* 0x0000000b00027305 */ /* 0x000e26000020e900 */
[----:B------:R-:W-:Y:S02]  /*40c0*/  @!P1 FSEL R9, R9, -127, P0 ;  /* 0xc2fe000009099808 */ /* 0x000fe40000000000 */
[----:B------:R-:W-:-:S03]  /*40d0*/  FSETP.GEU.AND P6, PT, R11, 127, PT ;  /* 0x42fe00000b00780b */ /* 0x000fc60003fce000 */
[----:B------:R-:W1:Y:S01]  /*40e0*/  F2I.S16.TRUNC.NTZ R10, R8 ;  /* 0x00000008000a7305 */ /* 0x000e62000020e900 */
[----:B------:R-:W-:-:S07]  /*40f0*/  FSETP.GEU.AND P0, PT, R8, 127, PT ;  /* 0x42fe00000800780b */ /* 0x000fce0003f0e000 */
[----:B------:R1:W2:Y:S01]  /*4100*/  F2I.S16.TRUNC.NTZ R13, R7 ;  /* 0x00000007000d7305 */ /* 0x0002a2000020e900 */
[----:B------:R-:W-:-:S07]  /*4110*/  FSETP.GEU.AND P1, PT, R7, 127, PT ;  /* 0x42fe00000700780b */ /* 0x000fce0003f2e000 */
[----:B------:R-:W3:Y:S01]  /*4120*/  F2I.S16.TRUNC.NTZ R12, R9 ;  /* 0x00000009000c7305 */ /* 0x000ee2000020e900 */
[----:B------:R-:W-:Y:S02]  /*4130*/  FSETP.GEU.AND P2, PT, R9, 127, PT ;  /* 0x42fe00000900780b */ /* 0x000fe40003f4e000 */
[----:B------:R-:W-:Y:S02]  /*4140*/  FSETP.NAN.AND P5, PT, R11, R11, PT ;  /* 0x0000000b0b00720b */ /* 0x000fe40003fa8000 */
[----:B0-----:R-:W-:Y:S02]  /*4150*/  LOP3.LUT R2, R2, 0xffff, RZ, 0xc0, !PT ;  /* 0x0000ffff02027812 */ /* 0x001fe400078ec0ff */
[----:B------:R-:W-:Y:S02]  /*4160*/  FSETP.NAN.AND P4, PT, R7, R7, PT ;  /* 0x000000070700720b */ /* 0x000fe40003f88000 */
[----:B------:R-:W-:Y:S02]  /*4170*/  @P6 SEL R2, R2, 0x7f, P5 ;  /* 0x0000007f02026807 */ /* 0x000fe40002800000 */
[----:B------:R-:W-:-:S02]  /*4180*/  FSETP.NAN.AND P3, PT, R8, R8, PT ;  /* 0x000000080800720b */ /* 0x000fc40003f68000 */
[----:B------:R-:W-:Y:S02]  /*4190*/  FSETP.NAN.AND P5, PT, R9, R9, PT ;  /* 0x000000090900720b */ /* 0x000fe40003fa8000 */
[----:B-1----:R-:W-:Y:S02]  /*41a0*/  LOP3.LUT R7, R10, 0xffff, RZ, 0xc0, !PT ;  /* 0x0000ffff0a077812 */ /* 0x002fe400078ec0ff */
[----:B--2---:R-:W-:Y:S02]  /*41b0*/  LOP3.LUT R13, R13, 0xffff, RZ, 0xc0, !PT ;  /* 0x0000ffff0d0d7812 */ /* 0x004fe400078ec0ff */
[----:B---3--:R-:W-:Y:S02]  /*41c0*/  LOP3.LUT R12, R12, 0xffff, RZ, 0xc0, !PT ;  /* 0x0000ffff0c0c7812 */ /* 0x008fe400078ec0ff */
[----:B------:R-:W-:Y:S02]  /*41d0*/  @P0 SEL R7, R7, 0x7f, P3 ;  /* 0x0000007f07070807 */ /* 0x000fe40001800000 */
[----:B------:R-:W-:-:S02]  /*41e0*/  @P1 SEL R13, R13, 0x7f, P4 ;  /* 0x0000007f0d0d1807 */ /* 0x000fc40002000000 */
[----:B------:R-:W-:Y:S02]  /*41f0*/  @P2 SEL R12, R12, 0x7f, P5 ;  /* 0x0000007f0c0c2807 */ /* 0x000fe40002800000 */
[----:B------:R-:W-:Y:S02]  /*4200*/  PLOP3.LUT P1, PT, PT, PT, UP0, 0x80, 0x0 ;  /* 0x000000000000781c */ /* 0x000fe40003f2f008 */
[----:B------:R-:W-:Y:S02]  /*4210*/  PLOP3.LUT P2, PT, PT, PT, UP0, 0x80, 0x0 ;  /* 0x000000000000781c */ /* 0x000fe40003f4f008 */
[----:B------:R-:W-:Y:S02]  /*4220*/  PRMT R7, R7, 0x3340, R2 ;  /* 0x0000334007077816 */ /* 0x000fe40000000002 */
[----:B------:R-:W-:Y:S02]  /*4230*/  PLOP3.LUT P0, PT, PT, PT, UP0, 0x80, 0x0 ;  /* 0x000000000000781c */ /* 0x000fe40003f0f008 */
[----:B------:R-:W-:-:S02]  /*4240*/  PRMT R12, R13, 0x3340, R12 ;  /* 0x000033400d0c7816 */ /* 0x000fc4000000000c */
[----:B------:R-:W-:Y:S02]  /*4250*/  IADD3 R8, P0, R6, c[0x0][0x1c0], RZ ;  /* 0x0000700006087a10 */ /* 0x000fe40007f1e0ff */
[----:B------:R-:W-:Y:S01]  /*4260*/  PRMT R15, R7, 0x5410, R12 ;  /* 0x00005410070f7816 */ /* 0x000fe2000000000c */
[----:B------:R-:W-:Y:S01]  /*4270*/  IMAD.WIDE R10, R4, R3, c[0x0][0x1a8] ;  /* 0x00006a00040a7625 */ /* 0x000fe200078e0203 */
[----:B------:R-:W-:Y:S01]  /*4280*/  CS2R R12, SRZ ;  /* 0x00000000000c7805 */ /* 0x000fe2000001ff00 */
[----:B------:R-:W-:-:S05]  /*4290*/  IADD3.X R9, R5, c[0x0][0x1c4], RZ, P0, !PT ;  /* 0x0000710005097a10 */ /* 0x000fca00007fe4ff */
[----:B------:R0:W-:Y:S04]  /*42a0*/  @!P1 STG.E [R8.64], R15 ;  /* 0x0000000f08009986 */ /* 0x0001e8000c101906 */
[----:B------:R-:W2:Y:S01]  /*42b0*/  @!P2 LDG.E.EF.64 R12, [R10.64] ;  /* 0x000000060a0ca981 */ /* 0x000ea2000c0e1b00 */
[----:B------:R-:W-:Y:S02]  /*42c0*/  IADD3 R6, R6, 0x800, RZ ;  /* 0x0000080006067810 */ /* 0x000fe40007ffe0ff */
[C---:B--2---:R-:W-:Y:S01]  /*42d0*/  PRMT R2, R12.reuse, 0x7632, R2 ;  /* 0x000076320c027816 */ /* 0x044fe20000000002 */
[----:B------:R-:W-:-:S04]  /*42e0*/  IMAD.U32 R5, R12, 0x10000, RZ ;  /* 0x000100000c057824 */ /* 0x000fc800078e00ff */
[----:B------:R-:W-:Y:S01]  /*42f0*/  IMAD.U32 R7, R2, 0x10000, RZ ;  /* 0x0001000002077824 */ /* 0x000fe200078e00ff */
[C---:B------:R-:W-:Y:S01]  /*4300*/  FMUL R2, R0.reuse, R5 ;  /* 0x0000000500027220 */ /* 0x040fe20000400000 */
[C---:B------:R-:W-:Y:S01]  /*4310*/  IMAD.U32 R5, R13.reuse, 0x10000, RZ ;  /* 0x000100000d057824 */ /* 0x040fe200078e00ff */
[----:B------:R-:W-:Y:S01]  /*4320*/  PRMT R13, R13, 0x7632, R13 ;  /* 0x000076320d0d7816 */ /* 0x000fe2000000000d */
[----:B------:R-:W-:-:S03]  /*4330*/  FMUL R7, R0, R7 ;  /* 0x0000000700077220 */ /* 0x000fc60000400000 */
[----:B------:R-:W1:Y:S01]  /*4340*/  FRND R2, R2 ;  /* 0x0000000200027307 */ /* 0x000e620000201000 */
[----:B------:R-:W-:Y:S01]  /*4350*/  FMUL R5, R0, R5 ;  /* 0x0000000500057220 */ /* 0x000fe20000400000 */
[----:B------:R-:W-:-:S06]  /*4360*/  IMAD.U32 R13, R13, 0x10000, RZ ;  /* 0x000100000d0d7824 */ /* 0x000fcc00078e00ff */
[----:B------:R-:W2:Y:S01]  /*4370*/  FRND R7, R7 ;  /* 0x0000000700077307 */ /* 0x000ea20000201000 */
[----:B------:R-:W-:-:S07]  /*4380*/  FMUL R13, R0, R13 ;  /* 0x0000000d000d7220 */ /* 0x000fce0000400000 */
[----:B------:R-:W3:Y:S01]  /*4390*/  FRND R5, R5 ;  /* 0x0000000500057307 */ /* 0x000ee20000201000 */
[----:B-1----:R-:W-:-:S07]  /*43a0*/  FSETP.GT.AND P0, PT, R2, -127, PT ;  /* 0xc2fe00000200780b */ /* 0x002fce0003f04000 */
[----:B------:R-:W1:Y:S01]  /*43b0*/  FRND R13, R13 ;  /* 0x0000000d000d7307 */ /* 0x000e620000201000 */
[----:B--2---:R-:W-:Y:S02]  /*43c0*/  FSETP.GT.AND P1, PT, R7, -127, PT ;  /* 0xc2fe00000700780b */ /* 0x004fe40003f24000 */
[C---:B------:R-:W-:Y:S02]  /*43d0*/  FSETP.NAN.AND P3, PT, R2.reuse, R2, PT ;  /* 0x000000020200720b */ /* 0x040fe40003f68000 */
[----:B---3--:R-:W-:Y:S02]  /*43e0*/  FSETP.GT.AND P2, PT, R5, -127, PT ;  /* 0xc2fe00000500780b */ /* 0x008fe40003f44000 */
[----:B------:R-:W-:Y:S02]  /*43f0*/  @!P0 FSEL R2, R2, -127, P3 ;  /* 0xc2fe000002028808 */ /* 0x000fe40001800000 */
[----:B------:R-:W-:Y:S02]  /*4400*/  FSETP.NAN.AND P3, PT, R7, R7, PT ;  /* 0x000000070700720b */ /* 0x000fe40003f68000 */
[----:B-1----:R-:W-:-:S03]  /*4410*/  FSETP.GT.AND P0, PT, R13, -127, PT ;  /* 0xc2fe00000d00780b */ /* 0x002fc60003f04000 */
[----:B------:R-:W-:Y:S02]  /*4420*/  @!P1 FSEL R7, R7, -127, P3 ;  /* 0xc2fe000007079808 */ /* 0x000fe40001800000 */
[----:B------:R-:W-:-:S04]  /*4430*/  FSETP.NAN.AND P1, PT, R5, R5, PT ;  /* 0x000000050500720b */ /* 0x000fc80003f28000 */
[----:B------:R-:W-:Y:S02]  /*4440*/  @!P2 FSEL R5, R5, -127, P1 ;  /* 0xc2fe00000505a808 */ /* 0x000fe40000800000 */
[C---:B------:R-:W-:Y:S01]  /*4450*/  FSETP.NAN.AND P1, PT, R13.reuse, R13, PT ;  /* 0x0000000d0d00720b */ /* 0x040fe20003f28000 */
[----:B0-----:R-:W0:Y:S03]  /*4460*/  F2I.S16.TRUNC.NTZ R8, R7 ;  /* 0x0000000700087305 */ /* 0x001e26000020e900 */
[----:B------:R-:W-:Y:S02]  /*4470*/  @!P0 FSEL R13, R13, -127, P1 ;  /* 0xc2fe00000d0d8808 */ /* 0x000fe40000800000 */
[----:B------:R-:W-:-:S03]  /*4480*/  FSETP.GEU.AND P6, PT, R7, 127, PT ;  /* 0x42fe00000700780b */ /* 0x000fc60003fce000 */
[----:B------:R-:W1:Y:S01]  /*4490*/  F2I.S16.TRUNC.NTZ R9, R2 ;  /* 0x0000000200097305 */ /* 0x000e62000020e900 */
[----:B------:R-:W-:-:S07]  /*44a0*/  FSETP.GEU.AND P0, PT, R2, 127, PT ;  /* 0x42fe00000200780b */ /* 0x000fce0003f0e000 */
[----:B------:R-:W2:Y:S01]  /*44b0*/  F2I.S16.TRUNC.NTZ R11, R5 ;  /* 0x00000005000b7305 */ /* 0x000ea2000020e900 */
[----:B------:R-:W-:-:S07]  /*44c0*/  FSETP.GEU.AND P1, PT, R5, 127, PT ;  /* 0x42fe00000500780b */ /* 0x000fce0003f2e000 */
[----:B------:R-:W3:Y:S01]  /*44d0*/  F2I.S16.TRUNC.NTZ R10, R13 ;  /* 0x0000000d000a7305 */ /* 0x000ee2000020e900 */
[----:B------:R-:W-:Y:S02]  /*44e0*/  FSETP.GEU.AND P2, PT, R13, 127, PT ;  /* 0x42fe00000d00780b */ /* 0x000fe40003f4e000 */
[----:B------:R-:W-:Y:S02]  /*44f0*/  FSETP.NAN.AND P5, PT, R7, R7, PT ;  /* 0x000000070700720b */ /* 0x000fe40003fa8000 */
[----:B0-----:R-:W-:Y:S02]  /*4500*/  LOP3.LUT R8, R8, 0xffff, RZ, 0xc0, !PT ;  /* 0x0000ffff08087812 */ /* 0x001fe400078ec0ff */
[----:B------:R-:W-:Y:S02]  /*4510*/  FSETP.NAN.AND P3, PT, R2, R2, PT ;  /* 0x000000020200720b */ /* 0x000fe40003f68000 */
[----:B------:R-:W-:Y:S02]  /*4520*/  @P6 SEL R8, R8, 0x7f, P5 ;  /* 0x0000007f08086807 */ /* 0x000fe40002800000 */
[----:B-1----:R-:W-:-:S02]  /*4530*/  LOP3.LUT R9, R9, 0xffff, RZ, 0xc0, !PT ;  /* 0x0000ffff09097812 */ /* 0x002fc400078ec0ff */
[----:B------:R-:W-:Y:S02]  /*4540*/  FSETP.NAN.AND P4, PT, R5, R5, PT ;  /* 0x000000050500720b */ /* 0x000fe40003f88000 */
[----:B------:R-:W-:Y:S02]  /*4550*/  FSETP.NAN.AND P5, PT, R13, R13, PT ;  /* 0x0000000d0d00720b */ /* 0x000fe40003fa8000 */
[----:B--2---:R-:W-:Y:S02]  /*4560*/  LOP3.LUT R11, R11, 0xffff, RZ, 0xc0, !PT ;  /* 0x0000ffff0b0b7812 */ /* 0x004fe400078ec0ff */
[----:B---3--:R-:W-:Y:S02]  /*4570*/  LOP3.LUT R10, R10, 0xffff, RZ, 0xc0, !PT ;  /* 0x0000ffff0a0a7812 */ /* 0x008fe400078ec0ff */
[----:B------:R-:W-:Y:S02]  /*4580*/  @P0 SEL R9, R9, 0x7f, P3 ;  /* 0x0000007f09090807 */ /* 0x000fe40001800000 */
[----:B------:R-:W-:-:S02]  /*4590*/  PLOP3.LUT P3, PT, PT, PT, UP0, 0x80, 0x0 ;  /* 0x000000000000781c */ /* 0x000fc40003f6f008 */
[----:B------:R-:W-:Y:S02]  /*45a0*/  @P1 SEL R11, R11, 0x7f, P4 ;  /* 0x0000007f0b0b1807 */ /* 0x000fe40002000000 */
[----:B------:R-:W-:Y:S02]  /*45b0*/  @P2 SEL R10, R10, 0x7f, P5 ;  /* 0x0000007f0a0a2807 */ /* 0x000fe40002800000 */
[----:B------:R-:W-:Y:S02]  /*45c0*/  PLOP3.LUT P1, PT, PT, PT, UP0, 0x40, 0x0 ;  /* 0x000000000000781c */ /* 0x000fe40003f2e808 */
[----:B------:R-:W-:Y:S02]  /*45d0*/  PRMT R5, R9, 0x3340, R8 ;  /* 0x0000334009057816 */ /* 0x000fe40000000008 */
[----:B------:R-:W-:Y:S02]  /*45e0*/  IADD3 R8, P0, R4, c[0x0][0x1c0], RZ ;  /* 0x0000700004087a10 */ /* 0x000fe40007f1e0ff */
[----:B------:R-:W-:-:S02]  /*45f0*/  PRMT R10, R11, 0x3340, R10 ;  /* 0x000033400b0a7816 */ /* 0x000fc4000000000a */
[----:B------:R-:W-:Y:S02]  /*4600*/  LEA.HI.X.SX32 R9, R4, c[0x0][0x1c4], 0x1, P0 ;  /* 0x0000710004097a11 */ /* 0x000fe400000f0eff */
[----:B------:R-:W-:Y:S02]  /*4610*/  PRMT R7, R5, 0x5410, R10 ;  /* 0x0000541005077816 */ /* 0x000fe4000000000a */
[----:B------:R-:W-:-:S03]  /*4620*/  PLOP3.LUT P6, PT, PT, PT, UP0, 0x80, 0x0 ;  /* 0x000000000000781c */ /* 0x000fc60003fcf008 */
[----:B------:R0:W-:Y:S01]  /*4630*/  @!P3 STG.E [R8.64], R7 ;  /* 0x000000070800b986 */ /* 0x0001e2000c101906 */
[----:B------:R-:W-:Y:S01]  /*4640*/  CS2R R4, SRZ ;  /* 0x0000000000047805 */ /* 0x000fe2000001ff00 */
[----:B------:R-:W-:Y:S05]  /*4650*/  @!P1 BRA `(.L_x_0) ;  /* 0x0000002000009947 */ /* 0x000fea0003800000 */
[----:B------:R-:W-:-:S05]  /*4660*/  IMAD.WIDE R2, R6, R3, c[0x0][0x1a8] ;  /* 0x00006a0006027625 */ /* 0x000fca00078e0203 */
[----:B------:R1:W5:Y:S02]  /*4670*/  LDG.E.EF.64 R4, [R2.64] ;  /* 0x0000000602047981 */ /* 0x000364000c0e1b00 */
.L_x_0:
[C---:B-1---5:R-:W-:Y:S01]  /*4680*/  IMAD.U32 R3, R5.reuse, 0x10000, RZ ;  /* 0x0001000005037824 */ /* 0x062fe200078e00ff */
[----:B------:R-:W-:-:S03]  /*4690*/  PRMT R5, R5, 0x7632, R5 ;  /* 0x0000763205057816 */ /* 0x000fc60000000005 */
[----:B0-----:R-:W-:Y:S01]  /*46a0*/  FMUL R7, R0, R3 ;  /* 0x0000000300077220 */ /* 0x001fe20000400000 */
[C---:B------:R-:W-:Y:S01]  /*46b0*/  IMAD.U32 R3, R4.reuse, 0x10000, RZ ;  /* 0x0001000004037824 */ /* 0x040fe200078e00ff */
[----:B------:R-:W-:Y:S01]  /*46c0*/  PRMT R4, R4, 0x7632, R4 ;  /* 0x0000763204047816 */ /* 0x000fe20000000004 */
[----:B------:R-:W-:Y:S02]  /*46d0*/  IMAD.U32 R5, R5, 0x10000, RZ ;  /* 0x0001000005057824 */ /* 0x000fe400078e00ff */
[C---:B------:R-:W-:Y:S01]  /*46e0*/  FMUL R2, R0.reuse, R3 ;  /* 0x0000000300027220 */ /* 0x040fe20000400000 */
[----:B------:R-:W0:Y:S01]  /*46f0*/  FRND R7, R7 ;  /* 0x0000000700077307 */ /* 0x000e220000201000 */
[----:B------:R-:W-:Y:S01]  /*4700*/  FMUL R5, R0, R5 ;  /* 0x0000000500057220 */ /* 0x000fe20000400000 */
[----:B------:R-:W-:-:S04]  /*4710*/  IMAD.U32 R3, R4, 0x10000, RZ ;  /* 0x0001000004037824 */ /* 0x000fc800078e00ff */
[----:B------:R-:W-:Y:S02]  /*4720*/  FMUL R3, R0, R3 ;  /* 0x0000000300037220 */ /* 0x000fe40000400000 */
[----:B------:R-:W1:Y:S08]  /*4730*/  FRND R2, R2 ;  /* 0x0000000200027307 */ /* 0x000e700000201000 */
[----:B------:R-:W2:Y:S01]  /*4740*/  FRND R5, R5 ;  /* 0x0000000500057307 */ /* 0x000ea20000201000 */
[----:B0-----:R-:W-:-:S02]  /*4750*/  FSETP.GT.AND P1, PT, R7, -127, PT ;  /* 0xc2fe00000700780b */ /* 0x001fc40003f24000 */
[----:B------:R-:W-:-:S05]  /*4760*/  FSETP.NAN.AND P2, PT, R7, R7, PT ;  /* 0x000000070700720b */ /* 0x000fca0003f48000 */
[----:B------:R-:W0:Y:S01]  /*4770*/  FRND R3, R3 ;  /* 0x0000000300037307 */ /* 0x000e220000201000 */
[C---:B-1----:R-:W-:Y:S02]  /*4780*/  FSETP.GT.AND P0, PT, R2.reuse, -127, PT ;  /* 0xc2fe00000200780b */ /* 0x042fe40003f04000 */
[----:B------:R-:W-:-:S03]  /*4790*/  FSETP.NAN.AND P3, PT, R2, R2, PT ;  /* 0x000000020200720b */ /* 0x000fc60003f68000 */
[----:B------:R-:W-:Y:S02]  /*47a0*/  @!P1 FSEL R7, R7, -127, P2 ;  /* 0xc2fe000007079808 */ /* 0x000fe40001000000 */
[----:B--2---:R-:W-:Y:S02]  /*47b0*/  FSETP.GT.AND P2, PT, R5, -127, PT ;  /* 0xc2fe00000500780b */ /* 0x004fe40003f44000 */
[----:B------:R-:W1:Y:S01]  /*47c0*/  F2I.S16.TRUNC.NTZ R9, R7 ;  /* 0x0000000700097305 */ /* 0x000e62000020e900 */
[C---:B------:R-:W-:Y:S02]  /*47d0*/  FSETP.GEU.AND P6, PT, R7.reuse, 127, PT ;  /* 0x42fe00000700780b */ /* 0x040fe40003fce000 */
[----:B------:R-:W-:Y:S02]  /*47e0*/  FSETP.NAN.AND P5, PT, R7, R7, PT ;  /* 0x000000070700720b */ /* 0x000fe40003fa8000 */
[----:B------:R-:W-:Y:S02]  /*47f0*/  @!P0 FSEL R2, R2, -127, P3 ;  /* 0xc2fe000002028808 */ /* 0x000fe40001800000 */
[----:B0-----:R-:W-:-:S02]  /*4800*/  FSETP.GT.AND P1, PT, R3, -127, PT ;  /* 0xc2fe00000300780b */ /* 0x001fc40003f24000 */
[C---:B------:R-:W-:Y:S01]  /*4810*/  FSETP.NAN.AND P0, PT, R5.reuse, R5, PT ;  /* 0x000000050500720b */ /* 0x040fe20003f08000 */
[----:B------:R-:W-:Y:S01]  /*4820*/  F2I.S16.TRUNC.NTZ R4, R2 ;  /* 0x0000000200047305 */ /* 0x000fe2000020e900 */
[----:B------:R-:W-:Y:S02]  /*4830*/  FSETP.NAN.AND P3, PT, R2, R2, PT ;  /* 0x000000020200720b */ /* 0x000fe40003f68000 */
[----:B------:R-:W-:Y:S02]  /*4840*/  @!P2 FSEL R5, R5, -127, P0 ;  /* 0xc2fe00000505a808 */ /* 0x000fe40000000000 */
[----:B------:R-:W-:Y:S02]  /*4850*/  FSETP.NAN.AND P0, PT, R3, R3, PT ;  /* 0x000000030300720b */ /* 0x000fe40003f08000 */
[----:B-1----:R-:W-:Y:S01]  /*4860*/  LOP3.LUT R9, R9, 0xffff, RZ, 0xc0, !PT ;  /* 0x0000ffff09097812 */ /* 0x002fe200078ec0ff */
[----:B------:R-:W0:Y:S01]  /*4870*/  F2I.S16.TRUNC.NTZ R8, R5 ;  /* 0x0000000500087305 */ /* 0x000e22000020e900 */
[----:B------:R-:W-:-:S02]  /*4880*/  FSETP.NAN.AND P4, PT, R5, R5, PT ;  /* 0x000000050500720b */ /* 0x000fc40003f88000 */
[----:B------:R-:W-:Y:S02]  /*4890*/  @!P1 FSEL R3, R3, -127, P0 ;  /* 0xc2fe000003039808 */ /* 0x000fe40000000000 */
[----:B------:R-:W-:Y:S02]  /*48a0*/  FSETP.GEU.AND P0, PT, R5, 127, PT ;  /* 0x42fe00000500780b */ /* 0x000fe40003f0e000 */
[----:B------:R-:W-:Y:S01]  /*48b0*/  FSETP.GEU.AND P1, PT, R2, 127, PT ;  /* 0x42fe00000200780b */ /* 0x000fe20003f2e000 */
[----:B------:R1:W2:Y:S01]  /*48c0*/  F2I.S16.TRUNC.NTZ R0, R3 ;  /* 0x0000000300007305 */ /* 0x0002a2000020e900 */
[----:B------:R-:W-:Y:S02]  /*48d0*/  FSETP.GEU.AND P2, PT, R3, 127, PT ;  /* 0x42fe00000300780b */ /* 0x000fe40003f4e000 */
[----:B------:R-:W-:Y:S02]  /*48e0*/  @P6 SEL R9, R9, 0x7f, P5 ;  /* 0x0000007f09096807 */ /* 0x000fe40002800000 */
[----:B------:R-:W-:-:S02]  /*48f0*/  PLOP3.LUT P5, PT, PT, PT, UP0, 0x40, 0x0 ;  /* 0x000000000000781c */ /* 0x000fc40003fae808 */
[----:B------:R-:W-:Y:S02]  /*4900*/  FSETP.NAN.AND P6, PT, R3, R3, PT ;  /* 0x000000030300720b */ /* 0x000fe40003fc8000 */
[----:B0-----:R-:W-:Y:S02]  /*4910*/  LOP3.LUT R8, R8, 0xffff, RZ, 0xc0, !PT ;  /* 0x0000ffff08087812 */ /* 0x001fe400078ec0ff */
[----:B-1----:R-:W-:Y:S02]  /*4920*/  LOP3.LUT R3, R4, 0xffff, RZ, 0xc0, !PT ;  /* 0x0000ffff04037812 */ /* 0x002fe400078ec0ff */
[----:B------:R-:W-:Y:S02]  /*4930*/  @P0 SEL R8, R8, 0x7f, P4 ;  /* 0x0000007f08080807 */ /* 0x000fe40002000000 */
[----:B------:R-:W-:Y:S02]  /*4940*/  @P1 SEL R3, R3, 0x7f, P3 ;  /* 0x0000007f03031807 */ /* 0x000fe40001800000 */
[----:B--2---:R-:W-:-:S02]  /*4950*/  LOP3.LUT R0, R0, 0xffff, RZ, 0xc0, !PT ;  /* 0x0000ffff00007812 */ /* 0x004fc400078ec0ff */
[----:B------:R-:W-:Y:S02]  /*4960*/  PRMT R8, R9, 0x3340, R8 ;  /* 0x0000334009087816 */ /* 0x000fe40000000008 */
[----:B------:R-:W-:Y:S02]  /*4970*/  @P2 SEL R0, R0, 0x7f, P6 ;  /* 0x0000007f00002807 */ /* 0x000fe40003000000 */
[C---:B------:R-:W-:Y:S02]  /*4980*/  IADD3 R2, P0, R6.reuse, c[0x0][0x1c0], RZ ;  /* 0x0000700006027a10 */ /* 0x040fe40007f1e0ff */
[----:B------:R-:W-:Y:S02]  /*4990*/  PRMT R5, R3, 0x3340, R0 ;  /* 0x0000334003057816 */ /* 0x000fe40000000000 */
[----:B------:R-:W-:Y:S02]  /*49a0*/  LEA.HI.X.SX32 R3, R6, c[0x0][0x1c4], 0x1, P0 ;  /* 0x0000710006037a11 */ /* 0x000fe400000f0eff */
[----:B------:R-:W-:Y:S01]  /*49b0*/  PRMT R5, R5, 0x5410, R8 ;  /* 0x0000541005057816 */ /* 0x000fe20000000008 */
[----:B------:R-:W-:Y:S06]  /*49c0*/  @!P5 EXIT ;  /* 0x000000000000d94d */ /* 0x000fec0003800000 */
[----:B------:R-:W-:Y:S01]  /*49d0*/  STG.E [R2.64], R5 ;  /* 0x0000000502007986 */ /* 0x000fe2000c101906 */
[----:B------:R-:W-:Y:S05]  /*49e0*/  EXIT ;  /* 0x000000000000794d */ /* 0x000fea0003800000 */
.L_x_1:
[----:B------:R-:W-:-:S00]  /*49f0*/  BRA `(.L_x_1) ;  /* 0xfffffff000007947 */ /* 0x000fc0000383ffff */
[----:B------:R-:W-:-:S00]  /*4a00*/  NOP ;  /* 0x0000000000007918 */ /* 0x000fc00000000000 */
[----:B------:R-:W-:-:S00]  /*4a10*/  NOP ;  /* 0x0000000000007918 */ /* 0x000fc00000000000 */
[----:B------:R-:W-:-:S00]  /*4a20*/  NOP ;  /* 0x0000000000007918 */ /* 0x000fc00000000000 */
[----:B------:R-:W-:-:S00]  /*4a30*/  NOP ;  /* 0x0000000000007918 */ /* 0x000fc00000000000 */
[----:B------:R-:W-:-:S00]  /*4a40*/  NOP ;  /* 0x0000000000007918 */ /* 0x000fc00000000000 */
[----:B------:R-:W-:-:S00]  /*4a50*/  NOP ;  /* 0x0000000000007918 */ /* 0x000fc00000000000 */
[----:B------:R-:W-:-:S00]  /*4a60*/  NOP ;  /* 0x0000000000007918 */ /* 0x000fc00000000000 */
[----:B------:R-:W-:-:S00]  /*4a70*/  NOP ;  /* 0x0000000000007918 */ /* 0x000fc00000000000 */
.L_x_2:


//--------------------- .nv.global.init           --------------------------
	.section	.nv.global.init,"aw",@progbits
.nv.global.init:
	.type		_$_str,@object
	.size		_$_str,(.L_0 - _$_str)
_$_str:
        /*0000*/ 	.byte	0x5f, 0x5f, 0x43, 0x55, 0x44, 0x41, 0x5f, 0x46, 0x54, 0x5a, 0x00
.L_0:


//--------------------- .nv.shared.triton_red_fused__to_copy_add_amax_amin_clamp_mul_native_layer_norm_reciprocal_10 --------------------------
	.section	.nv.shared.triton_red_fused__to_copy_add_amax_amin_clamp_mul_native_layer_norm_reciprocal_10,"aw",@nobits
	.sectionflags	@""
	.align	16
